// auto-generated by cutlass_sweep.gemm — config: {"arch": "sm_90", "cluster_m": 2, "cluster_n": 1, "dtype": "bf16", "stages": 0, "tile_k": 32, "tile_m": 128, "tile_n": 64}
#include "cutlass/cutlass.h"
#include "cutlass/gemm/collective/collective_builder.hpp"
#include "cutlass/gemm/device/gemm_universal_adapter.h"
#include "cutlass/gemm/kernel/gemm_universal.hpp"
#include "cutlass/epilogue/collective/collective_builder.hpp"

using ElemA = cutlass::bfloat16_t;
using ElemB = cutlass::bfloat16_t;
using ElemCD = cutlass::bfloat16_t;
using Acc  = float;
using TileShape    = cute::Shape<cute::_128, cute::_64, cute::_32>;
using ClusterShape = cute::Shape<cute::_2, cute::_1, cute::_1>;

using CollectiveEpilogue = typename cutlass::epilogue::collective::CollectiveBuilder<
    cutlass::arch::Sm90, cutlass::arch::OpClassTensorOp,
    TileShape, ClusterShape,
    cutlass::epilogue::collective::EpilogueTileAuto,
    Acc, Acc,
    ElemCD, cutlass::layout::RowMajor, 128 / cutlass::sizeof_bits<ElemCD>::value,
    ElemCD, cutlass::layout::RowMajor, 128 / cutlass::sizeof_bits<ElemCD>::value,
    cutlass::epilogue::collective::EpilogueScheduleAuto
  >::CollectiveOp;

using CollectiveMainloop = typename cutlass::gemm::collective::CollectiveBuilder<
    cutlass::arch::Sm90, cutlass::arch::OpClassTensorOp,
    ElemA, cutlass::layout::RowMajor, 128 / cutlass::sizeof_bits<ElemA>::value,
    ElemB, cutlass::layout::ColumnMajor, 128 / cutlass::sizeof_bits<ElemB>::value,
    Acc,
    TileShape, ClusterShape,
    cutlass::gemm::collective::StageCountAutoCarveout<static_cast<int>(sizeof(typename CollectiveEpilogue::SharedStorage))>,
    cutlass::gemm::collective::KernelScheduleAuto
  >::CollectiveOp;

using GemmKernel = cutlass::gemm::kernel::GemmUniversal<
    cute::Shape<int,int,int,int>,
    CollectiveMainloop,
    CollectiveEpilogue
>;
using Gemm = cutlass::gemm::device::GemmUniversalAdapter<GemmKernel>;

// Force the device kernel symbol into the cubin without needing a host main.
auto* _anchor = &cutlass::device_kernel<GemmKernel>;


// ===== COMPILED SASS (sm_90a) =====

	.target	sm_90a

	.elftype	@"ET_EXEC"


//--------------------- .note.nv.tkinfo           --------------------------
	.section	.note.nv.tkinfo,"",@"SHT_NOTE"
	.sectionflags	@"SHF_NOTE_NV_TKINFO"
	.tkinfo
        /*0018*/ 	.word	0x00000002
        /*0030*/ 	.string	""
        /*0030*/ 	.string	"ptxas"
        /*0030*/ 	.string	"Cuda compilation tools, release 13.0, V13.0.88"
        /*0030*/ 	.string	"Build cuda_13.0.r13.0/compiler.36424714_0"
        /*0030*/ 	.string	"-arch sm_90a -m 64 "



//--------------------- .note.nv.cuinfo           --------------------------
	.section	.note.nv.cuinfo,"",@"SHT_NOTE"
	.sectionflags	@"SHF_NOTE_NV_CUINFO"
        /*0018*/ 	.short	0x0002
        /*001a*/ 	.short	0x005a
        /*001c*/ 	.short	0x0082
	.zero		2


//--------------------- .nv.info                  --------------------------
	.section	.nv.info,"",@"SHT_CUDA_INFO"
	.align	4


	//----- nvinfo : EIATTR_REGCOUNT
	.align		4
        /*0000*/ 	.byte	0x04, 0x2f
        /*0002*/ 	.short	(.L_15 - .L_14)
	.align		4
.L_14:
        /*0004*/ 	.word	index@(_ZN7cutlass13device_kernelINS_4gemm6kernel13GemmUniversalIN4cute5tupleIJiiiiEEENS1_10collective13CollectiveMmaINS1_34MainloopSm90TmaGmmaWarpSpecializedILi18ENS5_IJNS4_1CILi2EEENSA_ILi1EEESC_EEENS1_35KernelTmaWarpSpecializedCooperativeEEENS5_IJNSA_ILi128EEENSA_ILi64EEENSA_ILi32EEEEEENS_10bfloat16_tENS5_IJlSC_lEEESK_SL_NS4_8TiledMMAINS4_8MMA_AtomIJNS4_4SM904GMMA27MMA_64x64x16_F32BF16BF16_SSILNSP_5MajorE0ELSR_0ELNSP_7ScaleInE1ELSS_1EEEEEENS4_6LayoutISD_NS5_IJSC_NSA_ILi0EEESW_EEEEENS5_IJNS4_10UnderscoreESZ_SZ_EEEEENS4_13SM90_TMA_LOADENS4_14ComposedLayoutINS4_7SwizzleILi2ELi4ELi3EEENS4_18smem_ptr_flag_bitsILi16EEENSV_INS5_IJNSA_ILi8EEESI_EEENS5_IJSI_SC_EEEEEEEvNS4_8identityENS4_23SM90_TMA_LOAD_MULTICASTES1C_vS1D_EENS_8epilogue10collective6detail29Sm90TmaWarpSpecializedAdapterINS1H_15DefaultEpilogueISK_SL_SL_NS1G_6thread17LinearCombinationISK_Li1EffLNS1L_9ScaleType4KindE0ELNS_15FloatRoundStyleE2ESK_EENS1_15EpilogueDefaultEEEEEvvEEEEvNT_6ParamsE)
        /*0008*/ 	.word	0x000000a8


	//----- nvinfo : EIATTR_FRAME_SIZE
	.align		4
.L_15:
        /*000c*/ 	.byte	0x04, 0x11
        /*000e*/ 	.short	(.L_17 - .L_16)
	.align		4
.L_16:
        /*0010*/ 	.word	index@(_ZN7cutlass13device_kernelINS_4gemm6kernel13GemmUniversalIN4cute5tupleIJiiiiEEENS1_10collective13CollectiveMmaINS1_34MainloopSm90TmaGmmaWarpSpecializedILi18ENS5_IJNS4_1CILi2EEENSA_ILi1EEESC_EEENS1_35KernelTmaWarpSpecializedCooperativeEEENS5_IJNSA_ILi128EEENSA_ILi64EEENSA_ILi32EEEEEENS_10bfloat16_tENS5_IJlSC_lEEESK_SL_NS4_8TiledMMAINS4_8MMA_AtomIJNS4_4SM904GMMA27MMA_64x64x16_F32BF16BF16_SSILNSP_5MajorE0ELSR_0ELNSP_7ScaleInE1ELSS_1EEEEEENS4_6LayoutISD_NS5_IJSC_NSA_ILi0EEESW_EEEEENS5_IJNS4_10UnderscoreESZ_SZ_EEEEENS4_13SM90_TMA_LOADENS4_14ComposedLayoutINS4_7SwizzleILi2ELi4ELi3EEENS4_18smem_ptr_flag_bitsILi16EEENSV_INS5_IJNSA_ILi8EEESI_EEENS5_IJSI_SC_EEEEEEEvNS4_8identityENS4_23SM90_TMA_LOAD_MULTICASTES1C_vS1D_EENS_8epilogue10collective6detail29Sm90TmaWarpSpecializedAdapterINS1H_15DefaultEpilogueISK_SL_SL_NS1G_6thread17LinearCombinationISK_Li1EffLNS1L_9ScaleType4KindE0ELNS_15FloatRoundStyleE2ESK_EENS1_15EpilogueDefaultEEEEEvvEEEEvNT_6ParamsE)
        /*0014*/ 	.word	0x00000000


	//----- nvinfo : EIATTR_MIN_STACK_SIZE
	.align		4
.L_17:
        /*0018*/ 	.byte	0x04, 0x12
        /*001a*/ 	.short	(.L_19 - .L_18)
	.align		4
.L_18:
        /*001c*/ 	.word	index@(_ZN7cutlass13device_kernelINS_4gemm6kernel13GemmUniversalIN4cute5tupleIJiiiiEEENS1_10collective13CollectiveMmaINS1_34MainloopSm90TmaGmmaWarpSpecializedILi18ENS5_IJNS4_1CILi2EEENSA_ILi1EEESC_EEENS1_35KernelTmaWarpSpecializedCooperativeEEENS5_IJNSA_ILi128EEENSA_ILi64EEENSA_ILi32EEEEEENS_10bfloat16_tENS5_IJlSC_lEEESK_SL_NS4_8TiledMMAINS4_8MMA_AtomIJNS4_4SM904GMMA27MMA_64x64x16_F32BF16BF16_SSILNSP_5MajorE0ELSR_0ELNSP_7ScaleInE1ELSS_1EEEEEENS4_6LayoutISD_NS5_IJSC_NSA_ILi0EEESW_EEEEENS5_IJNS4_10UnderscoreESZ_SZ_EEEEENS4_13SM90_TMA_LOADENS4_14ComposedLayoutINS4_7SwizzleILi2ELi4ELi3EEENS4_18smem_ptr_flag_bitsILi16EEENSV_INS5_IJNSA_ILi8EEESI_EEENS5_IJSI_SC_EEEEEEEvNS4_8identityENS4_23SM90_TMA_LOAD_MULTICASTES1C_vS1D_EENS_8epilogue10collective6detail29Sm90TmaWarpSpecializedAdapterINS1H_15DefaultEpilogueISK_SL_SL_NS1G_6thread17LinearCombinationISK_Li1EffLNS1L_9ScaleType4KindE0ELNS_15FloatRoundStyleE2ESK_EENS1_15EpilogueDefaultEEEEEvvEEEEvNT_6ParamsE)
        /*0020*/ 	.word	0x00000000
.L_19:


//--------------------- .nv.compat                --------------------------
	.section	.nv.compat,"",@"SHT_CUDA_COMPAT_INFO"
	.align	4
        /*0000*/ 	.byte	0x02, 0x09, 0x01, 0x00, 0x02, 0x02, 0x04, 0x00, 0x02, 0x05, 0x05, 0x00, 0x03, 0x07, 0x01, 0x01
        /*0010*/ 	.byte	0x02, 0x03, 0x01, 0x00, 0x02, 0x06, 0x01, 0x00, 0x04, 0x0b, 0x08, 0x00, 0x00, 0x00, 0x00, 0x00
        /*0020*/ 	.byte	0x00, 0x00, 0x00, 0x00


//--------------------- .nv.info._ZN7cutlass13device_kernelINS_4gemm6kernel13GemmUniversalIN4cute5tupleIJiiiiEEENS1_10collective13CollectiveMmaINS1_34MainloopSm90TmaGmmaWarpSpecializedILi18ENS5_IJNS4_1CILi2EEENSA_ILi1EEESC_EEENS1_35KernelTmaWarpSpecializedCooperativeEEENS5_IJNSA_ILi128EEENSA_ILi64EEENSA_ILi32EEEEEENS_10bfloat16_tENS5_IJlSC_lEEESK_SL_NS4_8TiledMMAINS4_8MMA_AtomIJNS4_4SM904GMMA27MMA_64x64x16_F32BF16BF16_SSILNSP_5MajorE0ELSR_0ELNSP_7ScaleInE1ELSS_1EEEEEENS4_6LayoutISD_NS5_IJSC_NSA_ILi0EEESW_EEEEENS5_IJNS4_10UnderscoreESZ_SZ_EEEEENS4_13SM90_TMA_LOADENS4_14ComposedLayoutINS4_7SwizzleILi2ELi4ELi3EEENS4_18smem_ptr_flag_bitsILi16EEENSV_INS5_IJNSA_ILi8EEESI_EEENS5_IJSI_SC_EEEEEEEvNS4_8identityENS4_23SM90_TMA_LOAD_MULTICASTES1C_vS1D_EENS_8epilogue10collective6detail29Sm90TmaWarpSpecializedAdapterINS1H_15DefaultEpilogueISK_SL_SL_NS1G_6thread17LinearCombinationISK_Li1EffLNS1L_9ScaleType4KindE0ELNS_15FloatRoundStyleE2ESK_EENS1_15EpilogueDefaultEEEEEvvEEEEvNT_6ParamsE --------------------------
	.section	.nv.info._ZN7cutlass13device_kernelINS_4gemm6kernel13GemmUniversalIN4cute5tupleIJiiiiEEENS1_10collective13CollectiveMmaINS1_34MainloopSm90TmaGmmaWarpSpecializedILi18ENS5_IJNS4_1CILi2EEENSA_ILi1EEESC_EEENS1_35KernelTmaWarpSpecializedCooperativeEEENS5_IJNSA_ILi128EEENSA_ILi64EEENSA_ILi32EEEEEENS_10bfloat16_tENS5_IJlSC_lEEESK_SL_NS4_8TiledMMAINS4_8MMA_AtomIJNS4_4SM904GMMA27MMA_64x64x16_F32BF16BF16_SSILNSP_5MajorE0ELSR_0ELNSP_7ScaleInE1ELSS_1EEEEEENS4_6LayoutISD_NS5_IJSC_NSA_ILi0EEESW_EEEEENS5_IJNS4_10UnderscoreESZ_SZ_EEEEENS4_13SM90_TMA_LOADENS4_14ComposedLayoutINS4_7SwizzleILi2ELi4ELi3EEENS4_18smem_ptr_flag_bitsILi16EEENSV_INS5_IJNSA_ILi8EEESI_EEENS5_IJSI_SC_EEEEEEEvNS4_8identityENS4_23SM90_TMA_LOAD_MULTICASTES1C_vS1D_EENS_8epilogue10collective6detail29Sm90TmaWarpSpecializedAdapterINS1H_15DefaultEpilogueISK_SL_SL_NS1G_6thread17LinearCombinationISK_Li1EffLNS1L_9ScaleType4KindE0ELNS_15FloatRoundStyleE2ESK_EENS1_15EpilogueDefaultEEEEEvvEEEEvNT_6ParamsE,"",@"SHT_CUDA_INFO"
	.sectionflags	@""
	.align	4


	//----- nvinfo : EIATTR_CUDA_API_VERSION
	.align		4
        /*0000*/ 	.byte	0x04, 0x37
        /*0002*/ 	.short	(.L_21 - .L_20)
.L_20:
        /*0004*/ 	.word	0x00000082


	//----- nvinfo : EIATTR_KPARAM_INFO
	.align		4
.L_21:
        /*0008*/ 	.byte	0x04, 0x17
        /*000a*/ 	.short	(.L_23 - .L_22)
.L_22:
        /*000c*/ 	.word	0x00000000
        /*0010*/ 	.short	0x0000
        /*0012*/ 	.short	0x0070
        /*0014*/ 	.byte	0x00, 0xf0, 0x01, 0x10


	//----- nvinfo : EIATTR_SPARSE_MMA_MASK
	.align		4
.L_23:
        /*0018*/ 	.byte	0x03, 0x50
        /*001a*/ 	.short	0x0000


	//----- nvinfo : EIATTR_MAXREG_COUNT
	.align		4
        /*001c*/ 	.byte	0x03, 0x1b
        /*001e*/ 	.short	0x00a8


	//----- nvinfo : EIATTR_NUM_BARRIERS
	.align		4
        /*0020*/ 	.byte	0x02, 0x4c
        /*0022*/ 	.byte	0x01
	.zero		1


	//----- nvinfo : EIATTR_EXTERNS
	.align		4
        /*0024*/ 	.byte	0x04, 0x0f
        /*0026*/ 	.short	(.L_25 - .L_24)


	//   ....[0]....
	.align		4
.L_24:
        /*0028*/ 	.word	index@(__assertfail)


	//----- nvinfo : EIATTR_MERCURY_ISA_VERSION
	.align		4
.L_25:
        /*002c*/ 	.byte	0x03, 0x5f
        /*002e*/ 	.short	0x0101


	//----- nvinfo : EIATTR_INT_WARP_WIDE_INSTR_OFFSETS
	.align		4
        /*0030*/ 	.byte	0x04, 0x31
        /*0032*/ 	.short	(.L_27 - .L_26)


	//   ....[0]....
.L_26:
        /*0034*/ 	.word	0x00000670


	//   ....[1]....
        /*0038*/ 	.word	0x000006a0


	//   ....[2]....
        /*003c*/ 	.word	0x00000860


	//----- nvinfo : EIATTR_COOP_GROUP_MASK_REGIDS
	.align		4
.L_27:
        /*0040*/ 	.byte	0x04, 0x29
        /*0042*/ 	.short	(.L_29 - .L_28)


	//   ....[0]....
.L_28:
        /*0044*/ 	.word	0xffffffff


	//   ....[1]....
        /*0048*/ 	.word	0xffffffff


	//   ....[2]....
        /*004c*/ 	.word	0xffffffff


	//   ....[3]....
        /*0050*/ 	.word	0xffffffff


	//   ....[4]....
        /*0054*/ 	.word	0xffffffff


	//   ....[5]....
        /*0058*/ 	.word	0xffffffff


	//----- nvinfo : EIATTR_COOP_GROUP_INSTR_OFFSETS
	.align		4
.L_29:
        /*005c*/ 	.byte	0x04, 0x28
        /*005e*/ 	.short	(.L_31 - .L_30)


	//   ....[0]....
.L_30:
        /*0060*/ 	.word	0x00000060


	//   ....[1]....
        /*0064*/ 	.word	0x00000070


	//   ....[2]....
        /*0068*/ 	.word	0x00000130


	//   ....[3]....
        /*006c*/ 	.word	0x000004c0


	//   ....[4]....
        /*0070*/ 	.word	0x000009e0


	//   ....[5]....
        /*0074*/ 	.word	0x00001420


	//----- nvinfo : EIATTR_REG_RECONFIG
	.align		4
.L_31:
        /*0078*/ 	.byte	0x01, 0x54
	.zero		2


	//----- nvinfo : EIATTR_SYSCALL_OFFSETS
	.align		4
        /*007c*/ 	.byte	0x04, 0x46
        /*007e*/ 	.short	(.L_33 - .L_32)


	//   ....[0]....
.L_32:
        /*0080*/ 	.word	0x000015e0


	//----- nvinfo : EIATTR_MBARRIER_INSTR_OFFSETS
	.align		4
.L_33:
        /*0084*/ 	.byte	0x04, 0x39
        /*0086*/ 	.short	(.L_35 - .L_34)


	//   ....[0]....
.L_34:
        /*0088*/ 	.word	0x00000250
        /*008c*/ 	.word	0x000000ff
        /*0090*/ 	.word	0x00000000
        /*0094*/ 	.short	0x0100
        /*0096*/ 	.byte	0x08
	.zero		1


	//   ....[1]....
        /*0098*/ 	.word	0x00000260
        /*009c*/ 	.word	0x000000ff
        /*00a0*/ 	.word	0x00000090
        /*00a4*/ 	.short	0x0100
        /*00a6*/ 	.byte	0x08
	.zero		1


	//   ....[2]....
        /*00a8*/ 	.word	0x00000270
        /*00ac*/ 	.word	0x000000ff
        /*00b0*/ 	.word	0x00000008
        /*00b4*/ 	.short	0x0100
        /*00b6*/ 	.byte	0x08
	.zero		1


	//   ....[3]....
        /*00b8*/ 	.word	0x00000280
        /*00bc*/ 	.word	0x000000ff
        /*00c0*/ 	.word	0x00000098
        /*00c4*/ 	.short	0x0100
        /*00c6*/ 	.byte	0x08
	.zero		1


	//   ....[4]....
        /*00c8*/ 	.word	0x00000290
        /*00cc*/ 	.word	0x000000ff
        /*00d0*/ 	.word	0x00000010
        /*00d4*/ 	.short	0x0100
        /*00d6*/ 	.byte	0x08
	.zero		1


	//   ....[5]....
        /*00d8*/ 	.word	0x000002a0
        /*00dc*/ 	.word	0x000000ff
        /*00e0*/ 	.word	0x000000a0
        /*00e4*/ 	.short	0x0100
        /*00e6*/ 	.byte	0x08
	.zero		1


	//   ....[6]....
        /*00e8*/ 	.word	0x000002b0
        /*00ec*/ 	.word	0x000000ff
        /*00f0*/ 	.word	0x00000018
        /*00f4*/ 	.short	0x0100
        /*00f6*/ 	.byte	0x08
	.zero		1


	//   ....[7]....
        /*00f8*/ 	.word	0x000002c0
        /*00fc*/ 	.word	0x000000ff
        /*0100*/ 	.word	0x000000a8
        /*0104*/ 	.short	0x0100
        /*0106*/ 	.byte	0x08
	.zero		1


	//   ....[8]....
        /*0108*/ 	.word	0x000002d0
        /*010c*/ 	.word	0x000000ff
        /*0110*/ 	.word	0x00000020
        /*0114*/ 	.short	0x0100
        /*0116*/ 	.byte	0x08
	.zero		1


	//   ....[9]....
        /*0118*/ 	.word	0x000002e0
        /*011c*/ 	.word	0x000000ff
        /*0120*/ 	.word	0x000000b0
        /*0124*/ 	.short	0x0100
        /*0126*/ 	.byte	0x08
	.zero		1


	//   ....[10]....
        /*0128*/ 	.word	0x000002f0
        /*012c*/ 	.word	0x000000ff
        /*0130*/ 	.word	0x00000028
        /*0134*/ 	.short	0x0100
        /*0136*/ 	.byte	0x08
	.zero		1


	//   ....[11]....
        /*0138*/ 	.word	0x00000300
        /*013c*/ 	.word	0x000000ff
        /*0140*/ 	.word	0x000000b8
        /*0144*/ 	.short	0x0100
        /*0146*/ 	.byte	0x08
	.zero		1


	//   ....[12]....
        /*0148*/ 	.word	0x00000310
        /*014c*/ 	.word	0x000000ff
        /*0150*/ 	.word	0x00000030
        /*0154*/ 	.short	0x0100
        /*0156*/ 	.byte	0x08
	.zero		1


	//   ....[13]....
        /*0158*/ 	.word	0x00000320
        /*015c*/ 	.word	0x000000ff
        /*0160*/ 	.word	0x000000c0
        /*0164*/ 	.short	0x0100
        /*0166*/ 	.byte	0x08
	.zero		1


	//   ....[14]....
        /*0168*/ 	.word	0x00000330
        /*016c*/ 	.word	0x000000ff
        /*0170*/ 	.word	0x00000038
        /*0174*/ 	.short	0x0100
        /*0176*/ 	.byte	0x08
	.zero		1


	//   ....[15]....
        /*0178*/ 	.word	0x00000340
        /*017c*/ 	.word	0x000000ff
        /*0180*/ 	.word	0x000000c8
        /*0184*/ 	.short	0x0100
        /*0186*/ 	.byte	0x08
	.zero		1


	//   ....[16]....
        /*0188*/ 	.word	0x00000350
        /*018c*/ 	.word	0x000000ff
        /*0190*/ 	.word	0x00000040
        /*0194*/ 	.short	0x0100
        /*0196*/ 	.byte	0x08
	.zero		1


	//   ....[17]....
        /*0198*/ 	.word	0x00000360
        /*019c*/ 	.word	0x000000ff
        /*01a0*/ 	.word	0x000000d0
        /*01a4*/ 	.short	0x0100
        /*01a6*/ 	.byte	0x08
	.zero		1


	//   ....[18]....
        /*01a8*/ 	.word	0x00000370
        /*01ac*/ 	.word	0x000000ff
        /*01b0*/ 	.word	0x00000048
        /*01b4*/ 	.short	0x0100
        /*01b6*/ 	.byte	0x08
	.zero		1


	//   ....[19]....
        /*01b8*/ 	.word	0x00000380
        /*01bc*/ 	.word	0x000000ff
        /*01c0*/ 	.word	0x000000d8
        /*01c4*/ 	.short	0x0100
        /*01c6*/ 	.byte	0x08
	.zero		1


	//   ....[20]....
        /*01c8*/ 	.word	0x00000390
        /*01cc*/ 	.word	0x000000ff
        /*01d0*/ 	.word	0x00000050
        /*01d4*/ 	.short	0x0100
        /*01d6*/ 	.byte	0x08
	.zero		1


	//   ....[21]....
        /*01d8*/ 	.word	0x000003a0
        /*01dc*/ 	.word	0x000000ff
        /*01e0*/ 	.word	0x000000e0
        /*01e4*/ 	.short	0x0100
        /*01e6*/ 	.byte	0x08
	.zero		1


	//   ....[22]....
        /*01e8*/ 	.word	0x000003b0
        /*01ec*/ 	.word	0x000000ff
        /*01f0*/ 	.word	0x00000058
        /*01f4*/ 	.short	0x0100
        /*01f6*/ 	.byte	0x08
	.zero		1


	//   ....[23]....
        /*01f8*/ 	.word	0x000003c0
        /*01fc*/ 	.word	0x000000ff
        /*0200*/ 	.word	0x000000e8
        /*0204*/ 	.short	0x0100
        /*0206*/ 	.byte	0x08
	.zero		1


	//   ....[24]....
        /*0208*/ 	.word	0x000003d0
        /*020c*/ 	.word	0x000000ff
        /*0210*/ 	.word	0x00000060
        /*0214*/ 	.short	0x0100
        /*0216*/ 	.byte	0x08
	.zero		1


	//   ....[25]....
        /*0218*/ 	.word	0x000003e0
        /*021c*/ 	.word	0x000000ff
        /*0220*/ 	.word	0x000000f0
        /*0224*/ 	.short	0x0100
        /*0226*/ 	.byte	0x08
	.zero		1


	//   ....[26]....
        /*0228*/ 	.word	0x000003f0
        /*022c*/ 	.word	0x000000ff
        /*0230*/ 	.word	0x00000068
        /*0234*/ 	.short	0x0100
        /*0236*/ 	.byte	0x08
	.zero		1


	//   ....[27]....
        /*0238*/ 	.word	0x00000400
        /*023c*/ 	.word	0x000000ff
        /*0240*/ 	.word	0x000000f8
        /*0244*/ 	.short	0x0100
        /*0246*/ 	.byte	0x08
	.zero		1


	//   ....[28]....
        /*0248*/ 	.word	0x00000410
        /*024c*/ 	.word	0x000000ff
        /*0250*/ 	.word	0x00000070
        /*0254*/ 	.short	0x0100
        /*0256*/ 	.byte	0x08
	.zero		1


	//   ....[29]....
        /*0258*/ 	.word	0x00000420
        /*025c*/ 	.word	0x000000ff
        /*0260*/ 	.word	0x00000100
        /*0264*/ 	.short	0x0100
        /*0266*/ 	.byte	0x08
	.zero		1


	//   ....[30]....
        /*0268*/ 	.word	0x00000430
        /*026c*/ 	.word	0x000000ff
        /*0270*/ 	.word	0x00000078
        /*0274*/ 	.short	0x0100
        /*0276*/ 	.byte	0x08
	.zero		1


	//   ....[31]....
        /*0278*/ 	.word	0x00000440
        /*027c*/ 	.word	0x000000ff
        /*0280*/ 	.word	0x00000108
        /*0284*/ 	.short	0x0100
        /*0286*/ 	.byte	0x08
	.zero		1


	//   ....[32]....
        /*0288*/ 	.word	0x00000450
        /*028c*/ 	.word	0x000000ff
        /*0290*/ 	.word	0x00000080
        /*0294*/ 	.short	0x0100
        /*0296*/ 	.byte	0x08
	.zero		1


	//   ....[33]....
        /*0298*/ 	.word	0x00000460
        /*029c*/ 	.word	0x000000ff
        /*02a0*/ 	.word	0x00000110
        /*02a4*/ 	.short	0x0100
        /*02a6*/ 	.byte	0x08
	.zero		1


	//   ....[34]....
        /*02a8*/ 	.word	0x00000470
        /*02ac*/ 	.word	0x000000ff
        /*02b0*/ 	.word	0x00000088
        /*02b4*/ 	.short	0x0100
        /*02b6*/ 	.byte	0x08
	.zero		1


	//   ....[35]....
        /*02b8*/ 	.word	0x00000480
        /*02bc*/ 	.word	0x000000ff
        /*02c0*/ 	.word	0x00000118
        /*02c4*/ 	.short	0x0100
        /*02c6*/ 	.byte	0x08
	.zero		1


	//   ....[36]....
        /*02c8*/ 	.word	0x000008e0
        /*02cc*/ 	.word	0x000000ff
        /*02d0*/ 	.word	0x00000130
        /*02d4*/ 	.short	0x0100
        /*02d6*/ 	.byte	0x06
	.zero		1


	//   ....[37]....
        /*02d8*/ 	.word	0x00000970
        /*02dc*/ 	.word	0x000000ff
        /*02e0*/ 	.word	0x00000138
        /*02e4*/ 	.short	0x0100
        /*02e6*/ 	.byte	0x06
	.zero		1


	//   ....[38]....
        /*02e8*/ 	.word	0x000016a0
        /*02ec*/ 	.word	0x00000003
        /*02f0*/ 	.word	0x00000000
        /*02f4*/ 	.short	0x010a
        /*02f6*/ 	.byte	0x3f
	.zero		1


	//   ....[39]....
        /*02f8*/ 	.word	0x000016e0
        /*02fc*/ 	.word	0x00000003
        /*0300*/ 	.word	0x00000000
        /*0304*/ 	.short	0x010a
        /*0306*/ 	.byte	0x3f
	.zero		1


	//   ....[40]....
        /*0308*/ 	.word	0x000019b0
        /*030c*/ 	.word	0x00000005
        /*0310*/ 	.word	0x00000000
        /*0314*/ 	.short	0x010a
        /*0316*/ 	.byte	0x3f
	.zero		1


	//   ....[41]....
        /*0318*/ 	.word	0x000019f0
        /*031c*/ 	.word	0x00000005
        /*0320*/ 	.word	0x00000000
        /*0324*/ 	.short	0x010a
        /*0326*/ 	.byte	0x3f
	.zero		1


	//   ....[42]....
        /*0328*/ 	.word	0x00001b50
        /*032c*/ 	.word	0x00000005
        /*0330*/ 	.word	0x00000000
        /*0334*/ 	.short	0x0101
        /*0336*/ 	.byte	0x3f
	.zero		1


	//   ....[43]....
        /*0338*/ 	.word	0x00001d70
        /*033c*/ 	.word	0x00000003
        /*0340*/ 	.word	0x00000000
        /*0344*/ 	.short	0x0101
        /*0346*/ 	.byte	0x3f
	.zero		1


	//   ....[44]....
        /*0348*/ 	.word	0x00005280
        /*034c*/ 	.word	0x00000017
        /*0350*/ 	.word	0x00000090
        /*0354*/ 	.short	0x010a
        /*0356*/ 	.byte	0x3f
	.zero		1


	//   ....[45]....
        /*0358*/ 	.word	0x000055f0
        /*035c*/ 	.word	0x00000003
        /*0360*/ 	.word	0x00000138
        /*0364*/ 	.short	0x0101
        /*0366*/ 	.byte	0x3f
	.zero		1


	//   ....[46]....
        /*0368*/ 	.word	0x00005d50
        /*036c*/ 	.word	0x00000007
        /*0370*/ 	.word	0x00000000
        /*0374*/ 	.short	0x010a
        /*0376*/ 	.byte	0x3f
	.zero		1


	//   ....[47]....
        /*0378*/ 	.word	0x00005dd0
        /*037c*/ 	.word	0x00000008
        /*0380*/ 	.word	0x00000000
        /*0384*/ 	.short	0x010a
        /*0386*/ 	.byte	0x3f
	.zero		1


	//   ....[48]....
        /*0388*/ 	.word	0x00005e60
        /*038c*/ 	.word	0x00000009
        /*0390*/ 	.word	0x00000000
        /*0394*/ 	.short	0x010a
        /*0396*/ 	.byte	0x3f
	.zero		1


	//   ....[49]....
        /*0398*/ 	.word	0x00005ef0
        /*039c*/ 	.word	0x00000008
        /*03a0*/ 	.word	0x00000000
        /*03a4*/ 	.short	0x010a
        /*03a6*/ 	.byte	0x3f
	.zero		1


	//   ....[50]....
        /*03a8*/ 	.word	0x00005f80
        /*03ac*/ 	.word	0x00000009
        /*03b0*/ 	.word	0x00000000
        /*03b4*/ 	.short	0x010a
        /*03b6*/ 	.byte	0x3f
	.zero		1


	//   ....[51]....
        /*03b8*/ 	.word	0x00006010
        /*03bc*/ 	.word	0x00000008
        /*03c0*/ 	.word	0x00000000
        /*03c4*/ 	.short	0x010a
        /*03c6*/ 	.byte	0x3f
	.zero		1


	//   ....[52]....
        /*03c8*/ 	.word	0x000060a0
        /*03cc*/ 	.word	0x00000009
        /*03d0*/ 	.word	0x00000000
        /*03d4*/ 	.short	0x010a
        /*03d6*/ 	.byte	0x3f
	.zero		1


	//   ....[53]....
        /*03d8*/ 	.word	0x00006130
        /*03dc*/ 	.word	0x00000008
        /*03e0*/ 	.word	0x00000000
        /*03e4*/ 	.short	0x010a
        /*03e6*/ 	.byte	0x3f
	.zero		1


	//   ....[54]....
        /*03e8*/ 	.word	0x000061c0
        /*03ec*/ 	.word	0x00000009
        /*03f0*/ 	.word	0x00000000
        /*03f4*/ 	.short	0x010a
        /*03f6*/ 	.byte	0x3f
	.zero		1


	//   ....[55]....
        /*03f8*/ 	.word	0x00006250
        /*03fc*/ 	.word	0x00000008
        /*0400*/ 	.word	0x00000000
        /*0404*/ 	.short	0x010a
        /*0406*/ 	.byte	0x3f
	.zero		1


	//   ....[56]....
        /*0408*/ 	.word	0x000062e0
        /*040c*/ 	.word	0x00000009
        /*0410*/ 	.word	0x00000000
        /*0414*/ 	.short	0x010a
        /*0416*/ 	.byte	0x3f
	.zero		1


	//   ....[57]....
        /*0418*/ 	.word	0x00006370
        /*041c*/ 	.word	0x00000008
        /*0420*/ 	.word	0x00000000
        /*0424*/ 	.short	0x010a
        /*0426*/ 	.byte	0x3f
	.zero		1


	//   ....[58]....
        /*0428*/ 	.word	0x00006400
        /*042c*/ 	.word	0x00000009
        /*0430*/ 	.word	0x00000000
        /*0434*/ 	.short	0x010a
        /*0436*/ 	.byte	0x3f
	.zero		1


	//   ....[59]....
        /*0438*/ 	.word	0x00006490
        /*043c*/ 	.word	0x00000008
        /*0440*/ 	.word	0x00000000
        /*0444*/ 	.short	0x010a
        /*0446*/ 	.byte	0x3f
	.zero		1


	//   ....[60]....
        /*0448*/ 	.word	0x00006520
        /*044c*/ 	.word	0x00000009
        /*0450*/ 	.word	0x00000000
        /*0454*/ 	.short	0x010a
        /*0456*/ 	.byte	0x3f
	.zero		1


	//   ....[61]....
        /*0458*/ 	.word	0x000065b0
        /*045c*/ 	.word	0x00000008
        /*0460*/ 	.word	0x00000000
        /*0464*/ 	.short	0x010a
        /*0466*/ 	.byte	0x3f
	.zero		1


	//   ....[62]....
        /*0468*/ 	.word	0x00006640
        /*046c*/ 	.word	0x0000000b
        /*0470*/ 	.word	0x00000000
        /*0474*/ 	.short	0x010a
        /*0476*/ 	.byte	0x3f
	.zero		1


	//   ....[63]....
        /*0478*/ 	.word	0x000066d0
        /*047c*/ 	.word	0x00000003
        /*0480*/ 	.word	0x00000000
        /*0484*/ 	.short	0x010a
        /*0486*/ 	.byte	0x3f
	.zero		1


	//   ....[64]....
        /*0488*/ 	.word	0x00006730
        /*048c*/ 	.word	0x00000003
        /*0490*/ 	.word	0x00000000
        /*0494*/ 	.short	0x010a
        /*0496*/ 	.byte	0x3f
	.zero		1


	//   ....[65]....
        /*0498*/ 	.word	0x00006780
        /*049c*/ 	.word	0x00000005
        /*04a0*/ 	.word	0x00000000
        /*04a4*/ 	.short	0x010a
        /*04a6*/ 	.byte	0x3f
	.zero		1


	//   ....[66]....
        /*04a8*/ 	.word	0x00006850
        /*04ac*/ 	.word	0x00000017
        /*04b0*/ 	.word	0x00000090
        /*04b4*/ 	.short	0x010a
        /*04b6*/ 	.byte	0x3f
	.zero		1


	//   ....[67]....
        /*04b8*/ 	.word	0x00006920
        /*04bc*/ 	.word	0x00000007
        /*04c0*/ 	.word	0x00000000
        /*04c4*/ 	.short	0x010a
        /*04c6*/ 	.byte	0x3f
	.zero		1


	//   ....[68]....
        /*04c8*/ 	.word	0x00006970
        /*04cc*/ 	.word	0x00000008
        /*04d0*/ 	.word	0x00000000
        /*04d4*/ 	.short	0x010a
        /*04d6*/ 	.byte	0x3f
	.zero		1


	//   ....[69]....
        /*04d8*/ 	.word	0x000069c0
        /*04dc*/ 	.word	0x00000009
        /*04e0*/ 	.word	0x00000000
        /*04e4*/ 	.short	0x010a
        /*04e6*/ 	.byte	0x3f
	.zero		1


	//   ....[70]....
        /*04e8*/ 	.word	0x00006a10
        /*04ec*/ 	.word	0x00000008
        /*04f0*/ 	.word	0x00000000
        /*04f4*/ 	.short	0x010a
        /*04f6*/ 	.byte	0x3f
	.zero		1


	//   ....[71]....
        /*04f8*/ 	.word	0x00006a60
        /*04fc*/ 	.word	0x00000009
        /*0500*/ 	.word	0x00000000
        /*0504*/ 	.short	0x010a
        /*0506*/ 	.byte	0x3f
	.zero		1


	//   ....[72]....
        /*0508*/ 	.word	0x00006ab0
        /*050c*/ 	.word	0x00000008
        /*0510*/ 	.word	0x00000000
        /*0514*/ 	.short	0x010a
        /*0516*/ 	.byte	0x3f
	.zero		1


	//   ....[73]....
        /*0518*/ 	.word	0x00006b00
        /*051c*/ 	.word	0x00000009
        /*0520*/ 	.word	0x00000000
        /*0524*/ 	.short	0x010a
        /*0526*/ 	.byte	0x3f
	.zero		1


	//   ....[74]....
        /*0528*/ 	.word	0x00006b50
        /*052c*/ 	.word	0x00000008
        /*0530*/ 	.word	0x00000000
        /*0534*/ 	.short	0x010a
        /*0536*/ 	.byte	0x3f
	.zero		1


	//   ....[75]....
        /*0538*/ 	.word	0x00006ba0
        /*053c*/ 	.word	0x00000009
        /*0540*/ 	.word	0x00000000
        /*0544*/ 	.short	0x010a
        /*0546*/ 	.byte	0x3f
	.zero		1


	//   ....[76]....
        /*0548*/ 	.word	0x00006bf0
        /*054c*/ 	.word	0x00000008
        /*0550*/ 	.word	0x00000000
        /*0554*/ 	.short	0x010a
        /*0556*/ 	.byte	0x3f
	.zero		1


	//   ....[77]....
        /*0558*/ 	.word	0x00006c40
        /*055c*/ 	.word	0x00000009
        /*0560*/ 	.word	0x00000000
        /*0564*/ 	.short	0x010a
        /*0566*/ 	.byte	0x3f
	.zero		1


	//   ....[78]....
        /*0568*/ 	.word	0x00006c90
        /*056c*/ 	.word	0x00000008
        /*0570*/ 	.word	0x00000000
        /*0574*/ 	.short	0x010a
        /*0576*/ 	.byte	0x3f
	.zero		1


	//   ....[79]....
        /*0578*/ 	.word	0x00006ce0
        /*057c*/ 	.word	0x00000009
        /*0580*/ 	.word	0x00000000
        /*0584*/ 	.short	0x010a
        /*0586*/ 	.byte	0x3f
	.zero		1


	//   ....[80]....
        /*0588*/ 	.word	0x00006d30
        /*058c*/ 	.word	0x00000008
        /*0590*/ 	.word	0x00000000
        /*0594*/ 	.short	0x010a
        /*0596*/ 	.byte	0x3f
	.zero		1


	//   ....[81]....
        /*0598*/ 	.word	0x00006d80
        /*059c*/ 	.word	0x00000009
        /*05a0*/ 	.word	0x00000000
        /*05a4*/ 	.short	0x010a
        /*05a6*/ 	.byte	0x3f
	.zero		1


	//   ....[82]....
        /*05a8*/ 	.word	0x00006dd0
        /*05ac*/ 	.word	0x00000008
        /*05b0*/ 	.word	0x00000000
        /*05b4*/ 	.short	0x010a
        /*05b6*/ 	.byte	0x3f
	.zero		1


	//   ....[83]....
        /*05b8*/ 	.word	0x00006e20
        /*05bc*/ 	.word	0x0000000b
        /*05c0*/ 	.word	0x00000000
        /*05c4*/ 	.short	0x010a
        /*05c6*/ 	.byte	0x3f
	.zero		1


	//----- nvinfo : EIATTR_NUM_MBARRIERS
	.align		4
.L_35:
        /*05c8*/ 	.byte	0x03, 0x38
        /*05ca*/ 	.short	0x0026


	//----- nvinfo : EIATTR_EXIT_INSTR_OFFSETS
	.align		4
        /*05cc*/ 	.byte	0x04, 0x1c
        /*05ce*/ 	.short	(.L_37 - .L_36)


	//   ....[0]....
.L_36:
        /*05d0*/ 	.word	0x00000b40


	//   ....[1]....
        /*05d4*/ 	.word	0x00001350


	//   ....[2]....
        /*05d8*/ 	.word	0x00004990


	//   ....[3]....
        /*05dc*/ 	.word	0x00004ef0


	//   ....[4]....
        /*05e0*/ 	.word	0x00006720


	//----- nvinfo : EIATTR_MAX_THREADS
	.align		4
.L_37:
        /*05e4*/ 	.byte	0x04, 0x05
        /*05e6*/ 	.short	(.L_39 - .L_38)
.L_38:
        /*05e8*/ 	.word	0x00000180
        /*05ec*/ 	.word	0x00000001
        /*05f0*/ 	.word	0x00000001


	//----- nvinfo : EIATTR_CRS_STACK_SIZE
	.align		4
.L_39:
        /*05f4*/ 	.byte	0x04, 0x1e
        /*05f6*/ 	.short	(.L_41 - .L_40)
.L_40:
        /*05f8*/ 	.word	0x00000000


	//----- nvinfo : EIATTR_CBANK_PARAM_SIZE
	.align		4
.L_41:
        /*05fc*/ 	.byte	0x03, 0x19
        /*05fe*/ 	.short	0x0470


	//----- nvinfo : EIATTR_PARAM_CBANK
	.align		4
        /*0600*/ 	.byte	0x04, 0x0a
        /*0602*/ 	.short	(.L_43 - .L_42)
	.align		4
.L_42:
        /*0604*/ 	.word	index@(.nv.constant0._ZN7cutlass13device_kernelINS_4gemm6kernel13GemmUniversalIN4cute5tupleIJiiiiEEENS1_10collective13CollectiveMmaINS1_34MainloopSm90TmaGmmaWarpSpecializedILi18ENS5_IJNS4_1CILi2EEENSA_ILi1EEESC_EEENS1_35KernelTmaWarpSpecializedCooperativeEEENS5_IJNSA_ILi128EEENSA_ILi64EEENSA_ILi32EEEEEENS_10bfloat16_tENS5_IJlSC_lEEESK_SL_NS4_8TiledMMAINS4_8MMA_AtomIJNS4_4SM904GMMA27MMA_64x64x16_F32BF16BF16_SSILNSP_5MajorE0ELSR_0ELNSP_7ScaleInE1ELSS_1EEEEEENS4_6LayoutISD_NS5_IJSC_NSA_ILi0EEESW_EEEEENS5_IJNS4_10UnderscoreESZ_SZ_EEEEENS4_13SM90_TMA_LOADENS4_14ComposedLayoutINS4_7SwizzleILi2ELi4ELi3EEENS4_18smem_ptr_flag_bitsILi16EEENSV_INS5_IJNSA_ILi8EEESI_EEENS5_IJSI_SC_EEEEEEEvNS4_8identityENS4_23SM90_TMA_LOAD_MULTICASTES1C_vS1D_EENS_8epilogue10collective6detail29Sm90TmaWarpSpecializedAdapterINS1H_15DefaultEpilogueISK_SL_SL_NS1G_6thread17LinearCombinationISK_Li1EffLNS1L_9ScaleType4KindE0ELNS_15FloatRoundStyleE2ESK_EENS1_15EpilogueDefaultEEEEEvvEEEEvNT_6ParamsE)
        /*0608*/ 	.short	0x0210
        /*060a*/ 	.short	0x0470


	//----- nvinfo : EIATTR_SW_WAR
	.align		4
.L_43:
        /*060c*/ 	.byte	0x04, 0x36
        /*060e*/ 	.short	(.L_45 - .L_44)
.L_44:
        /*0610*/ 	.word	0x00000008
.L_45:


//--------------------- .nv.callgraph             --------------------------
	.section	.nv.callgraph,"",@"SHT_CUDA_CALLGRAPH"
	.align	4
	.sectionentsize	8
	.align		4
        /*0000*/ 	.word	0x00000000
	.align		4
        /*0004*/ 	.word	0xffffffff
	.align		4
        /*0008*/ 	.word	index@(_ZN7cutlass13device_kernelINS_4gemm6kernel13GemmUniversalIN4cute5tupleIJiiiiEEENS1_10collective13CollectiveMmaINS1_34MainloopSm90TmaGmmaWarpSpecializedILi18ENS5_IJNS4_1CILi2EEENSA_ILi1EEESC_EEENS1_35KernelTmaWarpSpecializedCooperativeEEENS5_IJNSA_ILi128EEENSA_ILi64EEENSA_ILi32EEEEEENS_10bfloat16_tENS5_IJlSC_lEEESK_SL_NS4_8TiledMMAINS4_8MMA_AtomIJNS4_4SM904GMMA27MMA_64x64x16_F32BF16BF16_SSILNSP_5MajorE0ELSR_0ELNSP_7ScaleInE1ELSS_1EEEEEENS4_6LayoutISD_NS5_IJSC_NSA_ILi0EEESW_EEEEENS5_IJNS4_10UnderscoreESZ_SZ_EEEEENS4_13SM90_TMA_LOADENS4_14ComposedLayoutINS4_7SwizzleILi2ELi4ELi3EEENS4_18smem_ptr_flag_bitsILi16EEENSV_INS5_IJNSA_ILi8EEESI_EEENS5_IJSI_SC_EEEEEEEvNS4_8identityENS4_23SM90_TMA_LOAD_MULTICASTES1C_vS1D_EENS_8epilogue10collective6detail29Sm90TmaWarpSpecializedAdapterINS1H_15DefaultEpilogueISK_SL_SL_NS1G_6thread17LinearCombinationISK_Li1EffLNS1L_9ScaleType4KindE0ELNS_15FloatRoundStyleE2ESK_EENS1_15EpilogueDefaultEEEEEvvEEEEvNT_6ParamsE)
	.align		4
        /*000c*/ 	.word	index@(__assertfail)
	.align		4
        /*0010*/ 	.word	0x00000000
	.align		4
        /*0014*/ 	.word	0xfffffffe
	.align		4
        /*0018*/ 	.word	0x00000000
	.align		4
        /*001c*/ 	.word	0xfffffffd
	.align		4
        /*0020*/ 	.word	0x00000000
	.align		4
        /*0024*/ 	.word	0xfffffffc


//--------------------- .nv.constant4             --------------------------
	.section	.nv.constant4,"a",@progbits
	.align	8
	.align		8
.nv.constant4:
        /*0000*/ 	.dword	__assertfail
	.align		8
        /*0008*/ 	.dword	__unnamed_1
	.align		8
        /*0010*/ 	.dword	_ZN39_INTERNAL_dfe12d43_4_k_cu_3db2f01c_33024cuda3std3__45__cpo5beginE
	.align		8
        /*0018*/ 	.dword	_ZN39_INTERNAL_dfe12d43_4_k_cu_3db2f01c_33024cuda3std3__45__cpo3endE
	.align		8
        /*0020*/ 	.dword	_ZN39_INTERNAL_dfe12d43_4_k_cu_3db2f01c_33024cuda3std3__45__cpo6cbeginE
	.align		8
        /*0028*/ 	.dword	_ZN39_INTERNAL_dfe12d43_4_k_cu_3db2f01c_33024cuda3std3__45__cpo4cendE
	.align		8
        /*0030*/ 	.dword	_ZN39_INTERNAL_dfe12d43_4_k_cu_3db2f01c_33024cuda3std3__441_GLOBAL__N__dfe12d43_4_k_cu_3db2f01c_33026ignoreE
	.align		8
        /*0038*/ 	.dword	_ZN39_INTERNAL_dfe12d43_4_k_cu_3db2f01c_33024cuda3std3__419piecewise_constructE
	.align		8
        /*0040*/ 	.dword	_ZN39_INTERNAL_dfe12d43_4_k_cu_3db2f01c_33024cuda3std3__48in_placeE
	.align		8
        /*0048*/ 	.dword	_ZN39_INTERNAL_dfe12d43_4_k_cu_3db2f01c_33024cuda3std6ranges3__45__cpo4swapE
	.align		8
        /*0050*/ 	.dword	_ZN39_INTERNAL_dfe12d43_4_k_cu_3db2f01c_33024cuda3std6ranges3__45__cpo9iter_moveE
	.align		8
        /*0058*/ 	.dword	_ZN39_INTERNAL_dfe12d43_4_k_cu_3db2f01c_33024cute7productE
	.align		8
        /*0060*/ 	.dword	_ZN39_INTERNAL_dfe12d43_4_k_cu_3db2f01c_33024cute1_E
	.align		8
        /*0068*/ 	.dword	$str$22
	.align		8
        /*0070*/ 	.dword	$str$23


//--------------------- .text._ZN7cutlass13device_kernelINS_4gemm6kernel13GemmUniversalIN4cute5tupleIJiiiiEEENS1_10collective13CollectiveMmaINS1_34MainloopSm90TmaGmmaWarpSpecializedILi18ENS5_IJNS4_1CILi2EEENSA_ILi1EEESC_EEENS1_35KernelTmaWarpSpecializedCooperativeEEENS5_IJNSA_ILi128EEENSA_ILi64EEENSA_ILi32EEEEEENS_10bfloat16_tENS5_IJlSC_lEEESK_SL_NS4_8TiledMMAINS4_8MMA_AtomIJNS4_4SM904GMMA27MMA_64x64x16_F32BF16BF16_SSILNSP_5MajorE0ELSR_0ELNSP_7ScaleInE1ELSS_1EEEEEENS4_6LayoutISD_NS5_IJSC_NSA_ILi0EEESW_EEEEENS5_IJNS4_10UnderscoreESZ_SZ_EEEEENS4_13SM90_TMA_LOADENS4_14ComposedLayoutINS4_7SwizzleILi2ELi4ELi3EEENS4_18smem_ptr_flag_bitsILi16EEENSV_INS5_IJNSA_ILi8EEESI_EEENS5_IJSI_SC_EEEEEEEvNS4_8identityENS4_23SM90_TMA_LOAD_MULTICASTES1C_vS1D_EENS_8epilogue10collective6detail29Sm90TmaWarpSpecializedAdapterINS1H_15DefaultEpilogueISK_SL_SL_NS1G_6thread17LinearCombinationISK_Li1EffLNS1L_9ScaleType4KindE0ELNS_15FloatRoundStyleE2ESK_EENS1_15EpilogueDefaultEEEEEvvEEEEvNT_6ParamsE --------------------------
	.section	.text._ZN7cutlass13device_kernelINS_4gemm6kernel13GemmUniversalIN4cute5tupleIJiiiiEEENS1_10collective13CollectiveMmaINS1_34MainloopSm90TmaGmmaWarpSpecializedILi18ENS5_IJNS4_1CILi2EEENSA_ILi1EEESC_EEENS1_35KernelTmaWarpSpecializedCooperativeEEENS5_IJNSA_ILi128EEENSA_ILi64EEENSA_ILi32EEEEEENS_10bfloat16_tENS5_IJlSC_lEEESK_SL_NS4_8TiledMMAINS4_8MMA_AtomIJNS4_4SM904GMMA27MMA_64x64x16_F32BF16BF16_SSILNSP_5MajorE0ELSR_0ELNSP_7ScaleInE1ELSS_1EEEEEENS4_6LayoutISD_NS5_IJSC_NSA_ILi0EEESW_EEEEENS5_IJNS4_10UnderscoreESZ_SZ_EEEEENS4_13SM90_TMA_LOADENS4_14ComposedLayoutINS4_7SwizzleILi2ELi4ELi3EEENS4_18smem_ptr_flag_bitsILi16EEENSV_INS5_IJNSA_ILi8EEESI_EEENS5_IJSI_SC_EEEEEEEvNS4_8identityENS4_23SM90_TMA_LOAD_MULTICASTES1C_vS1D_EENS_8epilogue10collective6detail29Sm90TmaWarpSpecializedAdapterINS1H_15DefaultEpilogueISK_SL_SL_NS1G_6thread17LinearCombinationISK_Li1EffLNS1L_9ScaleType4KindE0ELNS_15FloatRoundStyleE2ESK_EENS1_15EpilogueDefaultEEEEEvvEEEEvNT_6ParamsE,"ax",@progbits
	.align	128
.text._ZN7cutlass13device_kernelINS_4gemm6kernel13GemmUniversalIN4cute5tupleIJiiiiEEENS1_10collective13CollectiveMmaINS1_34MainloopSm90TmaGmmaWarpSpecializedILi18ENS5_IJNS4_1CILi2EEENSA_ILi1EEESC_EEENS1_35KernelTmaWarpSpecializedCooperativeEEENS5_IJNSA_ILi128EEENSA_ILi64EEENSA_ILi32EEEEEENS_10bfloat16_tENS5_IJlSC_lEEESK_SL_NS4_8TiledMMAINS4_8MMA_AtomIJNS4_4SM904GMMA27MMA_64x64x16_F32BF16BF16_SSILNSP_5MajorE0ELSR_0ELNSP_7ScaleInE1ELSS_1EEEEEENS4_6LayoutISD_NS5_IJSC_NSA_ILi0EEESW_EEEEENS5_IJNS4_10UnderscoreESZ_SZ_EEEEENS4_13SM90_TMA_LOADENS4_14ComposedLayoutINS4_7SwizzleILi2ELi4ELi3EEENS4_18smem_ptr_flag_bitsILi16EEENSV_INS5_IJNSA_ILi8EEESI_EEENS5_IJSI_SC_EEEEEEEvNS4_8identityENS4_23SM90_TMA_LOAD_MULTICASTES1C_vS1D_EENS_8epilogue10collective6detail29Sm90TmaWarpSpecializedAdapterINS1H_15DefaultEpilogueISK_SL_SL_NS1G_6thread17LinearCombinationISK_Li1EffLNS1L_9ScaleType4KindE0ELNS_15FloatRoundStyleE2ESK_EENS1_15EpilogueDefaultEEEEEvvEEEEvNT_6ParamsE:
        .type           _ZN7cutlass13device_kernelINS_4gemm6kernel13GemmUniversalIN4cute5tupleIJiiiiEEENS1_10collective13CollectiveMmaINS1_34MainloopSm90TmaGmmaWarpSpecializedILi18ENS5_IJNS4_1CILi2EEENSA_ILi1EEESC_EEENS1_35KernelTmaWarpSpecializedCooperativeEEENS5_IJNSA_ILi128EEENSA_ILi64EEENSA_ILi32EEEEEENS_10bfloat16_tENS5_IJlSC_lEEESK_SL_NS4_8TiledMMAINS4_8MMA_AtomIJNS4_4SM904GMMA27MMA_64x64x16_F32BF16BF16_SSILNSP_5MajorE0ELSR_0ELNSP_7ScaleInE1ELSS_1EEEEEENS4_6LayoutISD_NS5_IJSC_NSA_ILi0EEESW_EEEEENS5_IJNS4_10UnderscoreESZ_SZ_EEEEENS4_13SM90_TMA_LOADENS4_14ComposedLayoutINS4_7SwizzleILi2ELi4ELi3EEENS4_18smem_ptr_flag_bitsILi16EEENSV_INS5_IJNSA_ILi8EEESI_EEENS5_IJSI_SC_EEEEEEEvNS4_8identityENS4_23SM90_TMA_LOAD_MULTICASTES1C_vS1D_EENS_8epilogue10collective6detail29Sm90TmaWarpSpecializedAdapterINS1H_15DefaultEpilogueISK_SL_SL_NS1G_6thread17LinearCombinationISK_Li1EffLNS1L_9ScaleType4KindE0ELNS_15FloatRoundStyleE2ESK_EENS1_15EpilogueDefaultEEEEEvvEEEEvNT_6ParamsE,@function
        .size           _ZN7cutlass13device_kernelINS_4gemm6kernel13GemmUniversalIN4cute5tupleIJiiiiEEENS1_10collective13CollectiveMmaINS1_34MainloopSm90TmaGmmaWarpSpecializedILi18ENS5_IJNS4_1CILi2EEENSA_ILi1EEESC_EEENS1_35KernelTmaWarpSpecializedCooperativeEEENS5_IJNSA_ILi128EEENSA_ILi64EEENSA_ILi32EEEEEENS_10bfloat16_tENS5_IJlSC_lEEESK_SL_NS4_8TiledMMAINS4_8MMA_AtomIJNS4_4SM904GMMA27MMA_64x64x16_F32BF16BF16_SSILNSP_5MajorE0ELSR_0ELNSP_7ScaleInE1ELSS_1EEEEEENS4_6LayoutISD_NS5_IJSC_NSA_ILi0EEESW_EEEEENS5_IJNS4_10UnderscoreESZ_SZ_EEEEENS4_13SM90_TMA_LOADENS4_14ComposedLayoutINS4_7SwizzleILi2ELi4ELi3EEENS4_18smem_ptr_flag_bitsILi16EEENSV_INS5_IJNSA_ILi8EEESI_EEENS5_IJSI_SC_EEEEEEEvNS4_8identityENS4_23SM90_TMA_LOAD_MULTICASTES1C_vS1D_EENS_8epilogue10collective6detail29Sm90TmaWarpSpecializedAdapterINS1H_15DefaultEpilogueISK_SL_SL_NS1G_6thread17LinearCombinationISK_Li1EffLNS1L_9ScaleType4KindE0ELNS_15FloatRoundStyleE2ESK_EENS1_15EpilogueDefaultEEEEEvvEEEEvNT_6ParamsE,(.L_x_164 - _ZN7cutlass13device_kernelINS_4gemm6kernel13GemmUniversalIN4cute5tupleIJiiiiEEENS1_10collective13CollectiveMmaINS1_34MainloopSm90TmaGmmaWarpSpecializedILi18ENS5_IJNS4_1CILi2EEENSA_ILi1EEESC_EEENS1_35KernelTmaWarpSpecializedCooperativeEEENS5_IJNSA_ILi128EEENSA_ILi64EEENSA_ILi32EEEEEENS_10bfloat16_tENS5_IJlSC_lEEESK_SL_NS4_8TiledMMAINS4_8MMA_AtomIJNS4_4SM904GMMA27MMA_64x64x16_F32BF16BF16_SSILNSP_5MajorE0ELSR_0ELNSP_7ScaleInE1ELSS_1EEEEEENS4_6LayoutISD_NS5_IJSC_NSA_ILi0EEESW_EEEEENS5_IJNS4_10UnderscoreESZ_SZ_EEEEENS4_13SM90_TMA_LOADENS4_14ComposedLayoutINS4_7SwizzleILi2ELi4ELi3EEENS4_18smem_ptr_flag_bitsILi16EEENSV_INS5_IJNSA_ILi8EEESI_EEENS5_IJSI_SC_EEEEEEEvNS4_8identityENS4_23SM90_TMA_LOAD_MULTICASTES1C_vS1D_EENS_8epilogue10collective6detail29Sm90TmaWarpSpecializedAdapterINS1H_15DefaultEpilogueISK_SL_SL_NS1G_6thread17LinearCombinationISK_Li1EffLNS1L_9ScaleType4KindE0ELNS_15FloatRoundStyleE2ESK_EENS1_15EpilogueDefaultEEEEEvvEEEEvNT_6ParamsE)
        .other          _ZN7cutlass13device_kernelINS_4gemm6kernel13GemmUniversalIN4cute5tupleIJiiiiEEENS1_10collective13CollectiveMmaINS1_34MainloopSm90TmaGmmaWarpSpecializedILi18ENS5_IJNS4_1CILi2EEENSA_ILi1EEESC_EEENS1_35KernelTmaWarpSpecializedCooperativeEEENS5_IJNSA_ILi128EEENSA_ILi64EEENSA_ILi32EEEEEENS_10bfloat16_tENS5_IJlSC_lEEESK_SL_NS4_8TiledMMAINS4_8MMA_AtomIJNS4_4SM904GMMA27MMA_64x64x16_F32BF16BF16_SSILNSP_5MajorE0ELSR_0ELNSP_7ScaleInE1ELSS_1EEEEEENS4_6LayoutISD_NS5_IJSC_NSA_ILi0EEESW_EEEEENS5_IJNS4_10UnderscoreESZ_SZ_EEEEENS4_13SM90_TMA_LOADENS4_14ComposedLayoutINS4_7SwizzleILi2ELi4ELi3EEENS4_18smem_ptr_flag_bitsILi16EEENSV_INS5_IJNSA_ILi8EEESI_EEENS5_IJSI_SC_EEEEEEEvNS4_8identityENS4_23SM90_TMA_LOAD_MULTICASTES1C_vS1D_EENS_8epilogue10collective6detail29Sm90TmaWarpSpecializedAdapterINS1H_15DefaultEpilogueISK_SL_SL_NS1G_6thread17LinearCombinationISK_Li1EffLNS1L_9ScaleType4KindE0ELNS_15FloatRoundStyleE2ESK_EENS1_15EpilogueDefaultEEEEEvvEEEEvNT_6ParamsE,@"STO_CUDA_ENTRY STV_DEFAULT"
_ZN7cutlass13device_kernelINS_4gemm6kernel13GemmUniversalIN4cute5tupleIJiiiiEEENS1_10collective13CollectiveMmaINS1_34MainloopSm90TmaGmmaWarpSpecializedILi18ENS5_IJNS4_1CILi2EEENSA_ILi1EEESC_EEENS1_35KernelTmaWarpSpecializedCooperativeEEENS5_IJNSA_ILi128EEENSA_ILi64EEENSA_ILi32EEEEEENS_10bfloat16_tENS5_IJlSC_lEEESK_SL_NS4_8TiledMMAINS4_8MMA_AtomIJNS4_4SM904GMMA27MMA_64x64x16_F32BF16BF16_SSILNSP_5MajorE0ELSR_0ELNSP_7ScaleInE1ELSS_1EEEEEENS4_6LayoutISD_NS5_IJSC_NSA_ILi0EEESW_EEEEENS5_IJNS4_10UnderscoreESZ_SZ_EEEEENS4_13SM90_TMA_LOADENS4_14ComposedLayoutINS4_7SwizzleILi2ELi4ELi3EEENS4_18smem_ptr_flag_bitsILi16EEENSV_INS5_IJNSA_ILi8EEESI_EEENS5_IJSI_SC_EEEEEEEvNS4_8identityENS4_23SM90_TMA_LOAD_MULTICASTES1C_vS1D_EENS_8epilogue10collective6detail29Sm90TmaWarpSpecializedAdapterINS1H_15DefaultEpilogueISK_SL_SL_NS1G_6thread17LinearCombinationISK_Li1EffLNS1L_9ScaleType4KindE0ELNS_15FloatRoundStyleE2ESK_EENS1_15EpilogueDefaultEEEEEvvEEEEvNT_6ParamsE:
[----:B------:R-:W0:Y:S01]  /*0000*/  LDC R1, c[0x0][0x28] ;  /* 0x00000a00ff017b82 */ /* 0x000e220000000800 */
[----:B------:R-:W1:Y:S01]  /*0010*/  S2R R18, SR_TID.X ;  /* 0x0000000000127919 */ /* 0x000e620000002100 */
[----:B------:R-:W-:Y:S01]  /*0020*/  ELECT P0, URZ, PT ;  /* 0x00000000003f782f */ /* 0x000fe20003800000 */
[----:B------:R-:W-:Y:S01]  /*0030*/  BSSY B0, `(.L_x_0) ;  /* 0x000000f000007945 */ /* 0x000fe20003800000 */
[--C-:B-1----:R-:W-:Y:S02]  /*0040*/  SHF.R.U32.HI R0, RZ, 0x5, R18.reuse ;  /* 0x00000005ff007819 */ /* 0x102fe40000011612 */
[----:B------:R-:W-:-:S03]  /*0050*/  SHF.R.U32.HI R3, RZ, 0x7, R18 ;  /* 0x00000007ff037819 */ /* 0x000fc60000011612 */
[----:B------:R-:W1:Y:S04]  /*0060*/  SHFL.IDX PT, R2, R0, RZ, 0x1f ;  /* 0x00001fff00027589 */ /* 0x000e6800000e0000 */
[----:B------:R2:W3:Y:S01]  /*0070*/  SHFL.IDX PT, R5, R3, RZ, 0x1f ;  /* 0x00001fff03057589 */ /* 0x0004e200000e0000 */
[----:B-1----:R-:W-:-:S13]  /*0080*/  ISETP.NE.OR P0, PT, R2, RZ, !P0 ;  /* 0x000000ff0200720c */ /* 0x002fda0004705670 */
[----:B0-23--:R-:W-:Y:S05]  /*0090*/  @P0 BRA `(.L_x_1) ;  /* 0x0000000000200947 */ /* 0x00dfea0003800000 */
[----:B------:R-:W-:Y:S02]  /*00a0*/  ULDC.64 UR4, c[0x0][0x198] ;  /* 0x0000660000047ab9 */ /* 0x000fe40000000a00 */
[----:B------:R-:W-:Y:S02]  /*00b0*/  UIADD3 UR6, UP0, UR4, 0xf0, URZ ;  /* 0x000000f004067890 */ /* 0x000fe4000ff1e03f */
[----:B------:R-:W-:Y:S02]  /*00c0*/  UIADD3 UR4, UP1, UR4, 0x1f0, URZ ;  /* 0x000001f004047890 */ /* 0x000fe4000ff3e03f */
[----:B------:R-:W-:Y:S02]  /*00d0*/  UIADD3.X UR7, URZ, UR5, URZ, UP0, !UPT ;  /* 0x000000053f077290 */ /* 0x000fe400087fe43f */
[----:B------:R-:W-:-:S07]  /*00e0*/  UIADD3.X UR5, URZ, UR5, URZ, UP1, !UPT ;  /* 0x000000053f057290 */ /* 0x000fce0008ffe43f */
[----:B------:R0:W-:Y:S02]  /*00f0*/  UTMACCTL.PF [UR6] ;  /* 0x00000000060079b9 */ /* 0x0001e40008040000 */
[----:B------:R0:W-:Y:S02]  /*0100*/  UTMACCTL.PF [UR4] ;  /* 0x00000000040079b9 */ /* 0x0001e40008040000 */
[----:B0-----:R-:W-:Y:S01]  /*0110*/  NOP ;  /* 0x0000000000007918 */ /* 0x001fe20000000000 */
.L_x_1:
[----:B------:R-:W-:Y:S05]  /*0120*/  BSYNC B0 ;  /* 0x0000000000007941 */ /* 0x000fea0003800000 */
.L_x_0:
[----:B------:R-:W0:Y:S02]  /*0130*/  SHFL.IDX PT, R3, R0, RZ, 0x1f ;  /* 0x00001fff00037589 */ /* 0x000e2400000e0000 */
[----:B0-----:R-:W-:-:S13]  /*0140*/  ISETP.NE.AND P0, PT, R3, RZ, PT ;  /* 0x000000ff0300720c */ /* 0x001fda0003f05270 */
[----:B------:R-:W-:Y:S05]  /*0150*/  @P0 BRA `(.L_x_2) ;  /* 0x0000000000d40947 */ /* 0x000fea0003800000 */
[----:B------:R-:W-:Y:S01]  /*0160*/  ELECT P0, URZ, PT ;  /* 0x00000000003f782f */ /* 0x000fe20003800000 */
[----:B------:R-:W-:-:S12]  /*0170*/  BSSY B0, `(.L_x_2) ;  /* 0x0000033000007945 */ /* 0x000fd80003800000 */
[----:B------:R-:W-:Y:S05]  /*0180*/  @!P0 BRA `(.L_x_3) ;  /* 0x0000000000c48947 */ /* 0x000fea0003800000 */
[----:B------:R-:W0:Y:S01]  /*0190*/  S2UR UR8, SR_CgaCtaId ;  /* 0x00000000000879c3 */ /* 0x000e220000008800 */
[----:B------:R-:W-:Y:S01]  /*01a0*/  UMOV UR4, 0x400 ;  /* 0x0000040000047882 */ /* 0x000fe20000000000 */
[----:B------:R-:W-:Y:S01]  /*01b0*/  UMOV UR5, 0x1 ;  /* 0x0000000100057882 */ /* 0x000fe20000000000 */
[----:B------:R-:W-:Y:S02]  /*01c0*/  UMOV UR6, 0x4 ;  /* 0x0000000400067882 */ /* 0x000fe40000000000 */
[----:B------:R-:W-:-:S04]  /*01d0*/  UIADD3 UR6, -UR6, 0x100000, URZ ;  /* 0x0010000006067890 */ /* 0x000fc8000fffe13f */
[----:B------:R-:W-:Y:S02]  /*01e0*/  USHF.L.U32 UR7, UR6, 0xb, URZ ;  /* 0x0000000b06077899 */ /* 0x000fe4000800063f */
[----:B------:R-:W-:Y:S02]  /*01f0*/  USHF.L.U32 UR6, UR6, 0x1, URZ ;  /* 0x0000000106067899 */ /* 0x000fe4000800063f */
[----:B0-----:R-:W-:Y:S02]  /*0200*/  ULEA UR8, UR8, UR4, 0x18 ;  /* 0x0000000408087291 */ /* 0x001fe4000f8ec03f */
[----:B------:R-:W-:-:S04]  /*0210*/  UIADD3 UR4, -UR5, 0x100000, URZ ;  /* 0x0010000005047890 */ /* 0x000fc8000fffe13f */
[----:B------:R-:W-:Y:S02]  /*0220*/  USHF.L.U32 UR5, UR4, 0xb, URZ ;  /* 0x0000000b04057899 */ /* 0x000fe4000800063f */
[----:B------:R-:W-:Y:S01]  /*0230*/  USHF.L.U32 UR4, UR4, 0x1, URZ ;  /* 0x0000000104047899 */ /* 0x000fe2000800063f */
[----:B------:R-:W0:Y:S11]  /*0240*/  FENCE.VIEW.ASYNC.S ;  /* 0x00000000000073c6 */ /* 0x000e360000000000 */
[----:B0-----:R0:W1:Y:S01]  /*0250*/  SYNCS.EXCH.64 URZ, [UR8], UR4 ;  /* 0x00000004083f75b2 */ /* 0x0010620008000100 */
[----:B------:R0:W2:Y:S01]  /*0260*/  SYNCS.EXCH.64 URZ, [UR8+0x90], UR6 ;  /* 0x00009006083f75b2 */ /* 0x0000a20008000100 */
[----:B------:R0:W3:Y:S01]  /*0270*/  SYNCS.EXCH.64 URZ, [UR8+0x8], UR4 ;  /* 0x00000804083f75b2 */ /* 0x0000e20008000100 */
[----:B------:R0:W4:Y:S01]  /*0280*/  SYNCS.EXCH.64 URZ, [UR8+0x98], UR6 ;  /* 0x00009806083f75b2 */ /* 0x0001220008000100 */
[----:B------:R0:W0:Y:S01]  /*0290*/  SYNCS.EXCH.64 URZ, [UR8+0x10], UR4 ;  /* 0x00001004083f75b2 */ /* 0x0000220008000100 */
        /* <DEDUP_REMOVED lines=31> */
[----:B-1234-:R-:W-:Y:S01]  /*0490*/  NOP ;  /* 0x0000000000007918 */ /* 0x01efe20000000000 */
.L_x_3:
[----:B0-----:R-:W-:Y:S05]  /*04a0*/  BSYNC B0 ;  /* 0x0000000000007941 */ /* 0x001fea0003800000 */
.L_x_2:
[----:B------:R-:W-:Y:S01]  /*04b0*/  SHF.R.S32.HI R7, RZ, 0x1f, R18 ;  /* 0x0000001fff077819 */ /* 0x000fe20000011412 */
[----:B------:R-:W0:Y:S01]  /*04c0*/  SHFL.IDX PT, R0, R0, RZ, 0x1f ;  /* 0x00001fff00007589 */ /* 0x000e2200000e0000 */
[----:B------:R-:W1:Y:S01]  /*04d0*/  S2UR UR8, SR_CTAID.X ;  /* 0x00000000000879c3 */ /* 0x000e620000002500 */
[----:B------:R-:W-:Y:S02]  /*04e0*/  ELECT P0, URZ, PT ;  /* 0x00000000003f782f */ /* 0x000fe40003800000 */
[----:B------:R-:W-:Y:S01]  /*04f0*/  LEA.HI R7, R7, R18, RZ, 0x7 ;  /* 0x0000001207077211 */ /* 0x000fe200078f38ff */
[----:B------:R-:W2:Y:S01]  /*0500*/  S2R R4, SR_CTAID.Y ;  /* 0x0000000000047919 */ /* 0x000ea20000002600 */
[----:B------:R-:W-:Y:S01]  /*0510*/  SHF.R.S32.HI R8, RZ, 0x1f, R3 ;  /* 0x0000001fff087819 */ /* 0x000fe20000011403 */
[----:B------:R-:W-:Y:S01]  /*0520*/  ULDC UR4, c[0x0][0x150] ;  /* 0x0000540000047ab9 */ /* 0x000fe20000000800 */
[----:B------:R-:W-:Y:S01]  /*0530*/  LOP3.LUT R7, R7, 0xffffff80, RZ, 0xc0, !PT ;  /* 0xffffff8007077812 */ /* 0x000fe200078ec0ff */
[----:B------:R-:W-:Y:S01]  /*0540*/  NOP ;  /* 0x0000000000007918 */ /* 0x000fe20000000000 */
[----:B------:R-:W-:Y:S01]  /*0550*/  LEA.HI R8, R8, R3, RZ, 0x2 ;  /* 0x0000000308087211 */ /* 0x000fe200078f10ff */
[----:B------:R-:W3:Y:S01]  /*0560*/  LDC R10, c[0x0][0x144] ;  /* 0x00005100ff0a7b82 */ /* 0x000ee20000000800 */
[----:B------:R-:W-:Y:S01]  /*0570*/  NOP ;  /* 0x0000000000007918 */ /* 0x000fe20000000000 */
[----:B------:R-:W-:Y:S01]  /*0580*/  IMAD.IADD R6, R18, 0x1, -R7 ;  /* 0x0000000112067824 */ /* 0x000fe200078e0a07 */
[----:B------:R-:W-:Y:S01]  /*0590*/  LOP3.LUT R8, R8, 0x3ffffffc, RZ, 0xc0, !PT ;  /* 0x3ffffffc08087812 */ /* 0x000fe200078ec0ff */
[----:B------:R-:W-:Y:S01]  /*05a0*/  IMAD.MOV.U32 R23, RZ, RZ, 0x1 ;  /* 0x00000001ff177424 */ /* 0x000fe200078e00ff */
[----:B------:R-:W-:-:S02]  /*05b0*/  ISETP.NE.AND P3, PT, R5, RZ, PT ;  /* 0x000000ff0500720c */ /* 0x000fc40003f65270 */
[----:B------:R-:W-:Y:S01]  /*05c0*/  SHF.R.S32.HI R7, RZ, 0x1f, R6 ;  /* 0x0000001fff077819 */ /* 0x000fe20000011406 */
[----:B------:R-:W-:Y:S01]  /*05d0*/  IMAD.IADD R8, R3, 0x1, -R8 ;  /* 0x0000000103087824 */ /* 0x000fe200078e0a08 */
[----:B------:R-:W4:Y:S02]  /*05e0*/  LDC R13, c[0x0][0x140] ;  /* 0x00005000ff0d7b82 */ /* 0x000f240000000800 */
[----:B------:R-:W-:Y:S02]  /*05f0*/  LEA.HI R7, R7, R6, RZ, 0x3 ;  /* 0x0000000607077211 */ /* 0x000fe400078f18ff */
[----:B0-----:R-:W-:Y:S02]  /*0600*/  ISETP.NE.OR P0, PT, R0, RZ, !P0 ;  /* 0x000000ff0000720c */ /* 0x001fe40004705670 */
[--C-:B------:R-:W-:Y:S02]  /*0610*/  SHF.R.S32.HI R0, RZ, 0x3, R7.reuse ;  /* 0x00000003ff007819 */ /* 0x100fe40000011407 */
[----:B------:R-:W-:-:S02]  /*0620*/  SHF.R.S32.HI R7, RZ, 0x1f, R7 ;  /* 0x0000001fff077819 */ /* 0x000fc40000011407 */
[----:B-1----:R-:W-:Y:S02]  /*0630*/  I2FP.F32.U32 R9, UR8 ;  /* 0x0000000800097c45 */ /* 0x002fe40008201000 */
[----:B------:R-:W-:-:S03]  /*0640*/  LEA.HI R7, R7, R0, RZ, 0x2 ;  /* 0x0000000007077211 */ /* 0x000fc600078f10ff */
[----:B------:R-:W-:Y:S01]  /*0650*/  FMUL R9, R9, UR4 ;  /* 0x0000000409097c20 */ /* 0x000fe20008400000 */
[----:B------:R-:W-:Y:S01]  /*0660*/  LOP3.LUT R7, R7, 0xfffffffc, RZ, 0xc0, !PT ;  /* 0xfffffffc07077812 */ /* 0x000fe200078ec0ff */
[----:B------:R-:W-:Y:S01]  /*0670*/  VOTEU.ALL UP0, P0 ;  /* 0x00000000003f7886 */ /* 0x000fe20000000000 */
[----:B--2---:R-:W-:Y:S01]  /*0680*/  I2FP.F32.U32 R3, R4 ;  /* 0x0000000400037245 */ /* 0x004fe20000201000 */
[----:B------:R-:W-:Y:S01]  /*0690*/  ULDC UR4, c[0x0][0x154] ;  /* 0x0000550000047ab9 */ /* 0x000fe20000000800 */
[----:B------:R-:W-:Y:S01]  /*06a0*/  VOTEU.ALL UP1, P0 ;  /* 0x00000000003f7886 */ /* 0x000fe20000020000 */
[----:B------:R-:W0:Y:S01]  /*06b0*/  F2I.U32.TRUNC.NTZ R9, R9 ;  /* 0x0000000900097305 */ /* 0x000e22000020f000 */
[----:B------:R-:W-:Y:S01]  /*06c0*/  IMAD.IADD R7, R0, 0x1, -R7 ;  /* 0x0000000100077824 */ /* 0x000fe200078e0a07 */
[----:B------:R-:W1:Y:S01]  /*06d0*/  @!UP0 S2UR UR7, SR_CgaCtaId ;  /* 0x00000000000789c3 */ /* 0x000e620000008800 */
[----:B------:R-:W-:Y:S01]  /*06e0*/  FMUL R12, R3, UR4 ;  /* 0x00000004030c7c20 */ /* 0x000fe20008400000 */
[----:B------:R-:W-:Y:S01]  /*06f0*/  UMOV UR4, 0x20 ;  /* 0x0000002000047882 */ /* 0x000fe20000000000 */
[----:B------:R-:W-:Y:S01]  /*0700*/  IMAD R8, R8, 0x4, R7 ;  /* 0x0000000408087824 */ /* 0x000fe200078e0207 */
[----:B------:R-:W-:Y:S01]  /*0710*/  @!UP0 UMOV UR6, 0x400 ;  /* 0x0000040000068882 */ /* 0x000fe20000000000 */
[----:B------:R-:W-:-:S04]  /*0720*/  @!UP0 UIADD3 UR4, -UR4, 0x100000, URZ ;  /* 0x0010000004048890 */ /* 0x000fc8000fffe13f */
[----:B------:R-:W-:Y:S02]  /*0730*/  @!UP0 USHF.L.U32 UR5, UR4, 0xb, URZ ;  /* 0x0000000b04058899 */ /* 0x000fe4000800063f */
[----:B------:R-:W-:Y:S01]  /*0740*/  @!UP0 USHF.L.U32 UR4, UR4, 0x1, URZ ;  /* 0x0000000104048899 */ /* 0x000fe2000800063f */
[----:B----4-:R-:W-:Y:S01]  /*0750*/  ISETP.EQ.U32.AND P2, PT, R13, 0x1, PT ;  /* 0x000000010d00780c */ /* 0x010fe20003f42070 */
[----:B------:R-:W2:Y:S01]  /*0760*/  F2I.U32.TRUNC.NTZ R12, R12 ;  /* 0x0000000c000c7305 */ /* 0x000ea2000020f000 */
[----:B------:R-:W-:Y:S01]  /*0770*/  LEA.HI R0, R8, R8, RZ, 0x1 ;  /* 0x0000000808007211 */ /* 0x000fe200078f08ff */
[----:B------:R-:W4:Y:S03]  /*0780*/  LDC R7, c[0x0][0x148] ;  /* 0x00005200ff077b82 */ /* 0x000f260000000800 */
[----:B------:R-:W-:Y:S01]  /*0790*/  LOP3.LUT R11, R0, 0xfffffffe, RZ, 0xc0, !PT ;  /* 0xfffffffe000b7812 */ /* 0x000fe200078ec0ff */
[----:B0-----:R-:W-:Y:S01]  /*07a0*/  IMAD.MOV R15, RZ, RZ, -R9 ;  /* 0x000000ffff0f7224 */ /* 0x001fe200078e0a09 */
[----:B------:R-:W-:-:S03]  /*07b0*/  SHF.R.S32.HI R9, RZ, 0x1f, R2 ;  /* 0x0000001fff097819 */ /* 0x000fc60000011402 */
[----:B---3--:R-:W-:Y:S01]  /*07c0*/  IMAD R3, R10, R15, UR8 ;  /* 0x000000080a037e24 */ /* 0x008fe2000f8e020f */
[----:B------:R-:W-:Y:S01]  /*07d0*/  LEA.HI R9, R9, R2, RZ, 0x2 ;  /* 0x0000000209097211 */ /* 0x000fe200078f10ff */
[C---:B------:R-:W-:Y:S02]  /*07e0*/  IMAD.IADD R0, R8.reuse, 0x1, -R11 ;  /* 0x0000000108007824 */ /* 0x040fe400078e0a0b */
[----:B------:R-:W-:Y:S01]  /*07f0*/  IMAD.SHL.U32 R11, R8, 0x4, RZ ;  /* 0x00000004080b7824 */ /* 0x000fe200078e00ff */
[----:B------:R-:W-:Y:S01]  /*0800*/  LOP3.LUT R9, R9, 0xfffffffc, RZ, 0xc0, !PT ;  /* 0xfffffffc09097812 */ /* 0x000fe200078ec0ff */
[----:B--2---:R-:W-:Y:S01]  /*0810*/  IMAD.MOV R24, RZ, RZ, -R12 ;  /* 0x000000ffff187224 */ /* 0x004fe200078e0a0c */
[----:B------:R-:W-:Y:S01]  /*0820*/  ISETP.NE.AND P4, PT, R0, R3, PT ;  /* 0x000000030000720c */ /* 0x000fe20003f85270 */
[----:B-1----:R-:W-:Y:S01]  /*0830*/  @!UP0 ULEA UR6, UR7, UR6, 0x18 ;  /* 0x0000000607068291 */ /* 0x002fe2000f8ec03f */
[----:B------:R-:W-:Y:S01]  /*0840*/  LOP3.LUT R22, R8, 0xc, R11, 0x78, !PT ;  /* 0x0000000c08167812 */ /* 0x000fe200078e780b */
[----:B------:R-:W-:Y:S01]  /*0850*/  IMAD.IADD R0, R2, 0x1, -R9 ;  /* 0x0000000102007824 */ /* 0x000fe200078e0a09 */
[----:B------:R-:W-:Y:S01]  /*0860*/  VOTEU.ALL UP0, P0 ;  /* 0x00000000003f7886 */ /* 0x000fe20000000000 */
[----:B------:R-:W-:Y:S01]  /*0870*/  LOP3.LUT P0, RZ, R6, 0x7, RZ, 0xc0, !PT ;  /* 0x0000000706ff7812 */ /* 0x000fe2000780c0ff */
[----:B------:R-:W-:-:S02]  /*0880*/  VIADD R6, R5, 0xffffffff ;  /* 0xffffffff05067836 */ /* 0x000fc40000000000 */
[----:B------:R-:W-:Y:S01]  /*0890*/  ISETP.NE.AND P1, PT, R0, 0x3, PT ;  /* 0x000000030000780c */ /* 0x000fe20003f25270 */
[----:B----4-:R-:W-:Y:S01]  /*08a0*/  IMAD R9, R7, R24, R4 ;  /* 0x0000001807097224 */ /* 0x010fe200078e0204 */
[----:B------:R-:W-:Y:S02]  /*08b0*/  ISETP.LT.U32.AND P0, PT, R22, 0x2, !P0 ;  /* 0x000000021600780c */ /* 0x000fe40004701070 */
[----:B------:R-:W-:Y:S01]  /*08c0*/  ISETP.EQ.OR P1, PT, R0, RZ, !P1 ;  /* 0x000000ff0000720c */ /* 0x000fe20004f22670 */
[----:B------:R-:W0:Y:S02]  /*08d0*/  FENCE.VIEW.ASYNC.S ;  /* 0x00000000000073c6 */ /* 0x000e240000000000 */
[----:B0-----:R0:W1:Y:S01]  /*08e0*/  @!UP0 SYNCS.EXCH.64 URZ, [UR6+0x130], UR4 ;  /* 0x00013004063f85b2 */ /* 0x0010620008000100 */
[----:B------:R-:W-:Y:S02]  /*08f0*/  @P4 LEA.HI R2, R22, R22, RZ, 0x1 ;  /* 0x0000001616024211 */ /* 0x000fe400078f08ff */
[----:B------:R-:W-:-:S02]  /*0900*/  ISETP.EQ.AND P1, PT, R5, RZ, P1 ;  /* 0x000000ff0500720c */ /* 0x000fc40000f22270 */
[----:B------:R-:W-:Y:S02]  /*0910*/  @P4 SHF.R.S32.HI R2, RZ, 0x1, R2 ;  /* 0x00000001ff024819 */ /* 0x000fe40000011402 */
[----:B------:R-:W-:Y:S02]  /*0920*/  ISETP.GE.U32.AND P6, PT, R6, 0x2, PT ;  /* 0x000000020600780c */ /* 0x000fe40003fc6070 */
[----:B------:R-:W-:Y:S02]  /*0930*/  @P4 ISETP.NE.AND P5, PT, R2, R9, PT ;  /* 0x000000090200420c */ /* 0x000fe40003fa5270 */
[----:B------:R-:W-:Y:S02]  /*0940*/  SEL R2, RZ, 0x1, !P0 ;  /* 0x00000001ff027807 */ /* 0x000fe40004000000 */
[----:B------:R-:W-:Y:S02]  /*0950*/  @P4 SEL R23, RZ, 0x1, P5 ;  /* 0x00000001ff174807 */ /* 0x000fe40002800000 */
[----:B------:R-:W-:Y:S01]  /*0960*/  SEL R19, RZ, 0x1, !P1 ;  /* 0x00000001ff137807 */ /* 0x000fe20004800000 */
[----:B------:R0:W2:Y:S01]  /*0970*/  @!UP1 SYNCS.EXCH.64 URZ, [UR6+0x138], UR4 ;  /* 0x00013804063f95b2 */ /* 0x0000a20008000100 */
[----:B------:R-:W-:Y:S01]  /*0980*/  LOP3.LUT R23, R23, R2, RZ, 0xc0, !PT ;  /* 0x0000000217177212 */ /* 0x000fe200078ec0ff */
[----:B------:R-:W-:Y:S01]  /*0990*/  NOP ;  /* 0x0000000000007918 */ /* 0x000fe20000000000 */
[----:B------:R-:W-:Y:S01]  /*09a0*/  SEL R19, R19, 0x2, P6 ;  /* 0x0000000213137807 */ /* 0x000fe20003000000 */
[----:B------:R-:W-:Y:S06]  /*09b0*/  @!P2 BRA `(.L_x_4) ;  /* 0x000000000008a947 */ /* 0x000fec0003800000 */
[----:B-12---:R-:W-:Y:S01]  /*09c0*/  UCGABAR_ARV ;  /* 0x00000000000079c7 */ /* 0x006fe20008000000 */
[----:B------:R-:W-:Y:S05]  /*09d0*/  BRA `(.L_x_5) ;  /* 0x0000000000047947 */ /* 0x000fea0003800000 */
.L_x_4:
[----:B-12---:R-:W-:Y:S01]  /*09e0*/  NOP ;  /* 0x0000000000007918 */ /* 0x006fe20000000000 */
.L_x_5:
[----:B------:R-:W1:Y:S01]  /*09f0*/  LDC R2, c[0x0][0x65c] ;  /* 0x00019700ff027b82 */ /* 0x000e620000000800 */
[----:B------:R-:W-:Y:S02]  /*0a00*/  IMAD.U32 R8, RZ, RZ, UR8 ;  /* 0x00000008ff087e24 */ /* 0x000fe4000f8e00ff */
[----:B------:R-:W-:Y:S01]  /*0a10*/  IMAD.MOV.U32 R9, RZ, RZ, RZ ;  /* 0x000000ffff097224 */ /* 0x000fe200078e00ff */
[----:B-1----:R-:W-:-:S04]  /*0a20*/  ISETP.NE.AND P1, PT, R2, 0x1, PT ;  /* 0x000000010200780c */ /* 0x002fc80003f25270 */
[----:B------:R-:W-:-:S09]  /*0a30*/  P2R R5, PR, RZ, 0x2 ;  /* 0x00000002ff057803 */ /* 0x000fd20000000000 */
[----:B------:R-:W1:Y:S01]  /*0a40*/  @P1 LDC R17, c[0x0][0x10] ;  /* 0x00000400ff111b82 */ /* 0x000e620000000800 */
[----:B------:R-:W-:Y:S02]  /*0a50*/  @P1 IMAD.MOV.U32 R5, RZ, RZ, RZ ;  /* 0x000000ffff051224 */ /* 0x000fe400078e00ff */
[----:B------:R-:W-:-:S05]  /*0a60*/  @P1 IMAD.MOV.U32 R13, RZ, RZ, RZ ;  /* 0x000000ffff0d1224 */ /* 0x000fca00078e00ff */
[----:B------:R-:W2:Y:S01]  /*0a70*/  @!P1 LDC R11, c[0x0][0xc] ;  /* 0x00000300ff0b9b82 */ /* 0x000ea20000000800 */
[----:B-1----:R-:W-:-:S04]  /*0a80*/  @P1 IMAD.WIDE.U32 R16, R17, UR8, R4 ;  /* 0x0000000811101c25 */ /* 0x002fc8000f8e0004 */
[----:B------:R-:W-:Y:S02]  /*0a90*/  @P1 IMAD.IADD R17, R17, 0x1, R13 ;  /* 0x0000000111111824 */ /* 0x000fe400078e020d */
[----:B--2---:R-:W-:-:S04]  /*0aa0*/  @!P1 IMAD.WIDE.U32 R8, R4, R11, R8 ;  /* 0x0000000b04089225 */ /* 0x004fc800078e0008 */
[----:B------:R-:W-:Y:S02]  /*0ab0*/  @!P1 IMAD.MOV.U32 R16, RZ, RZ, R8 ;  /* 0x000000ffff109224 */ /* 0x000fe400078e0008 */
[----:B------:R-:W-:Y:S01]  /*0ac0*/  @!P1 IMAD.MOV.U32 R17, RZ, RZ, R9 ;  /* 0x000000ffff119224 */ /* 0x000fe200078e0009 */
[----:B------:R-:W-:Y:S06]  /*0ad0*/  @!P2 BRA `(.L_x_6) ;  /* 0x00000000000ca947 */ /* 0x000fec0003800000 */
[----:B------:R-:W-:Y:S01]  /*0ae0*/  UCGABAR_WAIT ;  /* 0x0000000000007dc7 */ /* 0x000fe20008000000 */
[----:B------:R-:W-:Y:S01]  /*0af0*/  CCTL.IVALL ;  /* 0x00000000ff00798f */ /* 0x000fe20002000000 */
[----:B------:R-:W-:Y:S05]  /*0b00*/  BRA `(.L_x_7) ;  /* 0x0000000000047947 */ /* 0x000fea0003800000 */
.L_x_6:
[----:B------:R-:W-:Y:S06]  /*0b10*/  BAR.SYNC.DEFER_BLOCKING 0x0 ;  /* 0x0000000000007b1d */ /* 0x000fec0000010000 */
.L_x_7:
[----:B------:R-:W-:Y:S05]  /*0b20*/  @!P3 BRA `(.L_x_8) ;  /* 0x0000003c009cb947 */ /* 0x000fea0003800000 */
[----:B------:R-:W-:-:S13]  /*0b30*/  ISETP.GT.U32.AND P0, PT, R6, 0x1, PT ;  /* 0x000000010600780c */ /* 0x000fda0003f04070 */
[----:B0-----:R-:W-:Y:S05]  /*0b40*/  @P0 EXIT ;  /* 0x000000000000094d */ /* 0x001fea0003800000 */
[----:B------:R-:W-:Y:S01]  /*0b50*/  ULDC.64 UR4, c[0x0][0x650] ;  /* 0x0001940000047ab9 */ /* 0x000fe20000000a00 */
[----:B------:R-:W-:Y:S01]  /*0b60*/  PRMT R0, RZ, 0x7610, R0 ;  /* 0x00007610ff007816 */ /* 0x000fe20000000000 */
[----:B------:R-:W-:Y:S01]  /*0b70*/  IMAD.MOV.U32 R60, RZ, RZ, -0x1 ;  /* 0xffffffffff3c7424 */ /* 0x000fe200078e00ff */
[----:B------:R-:W-:Y:S01]  /*0b80*/  ISETP.GE.U32.AND P0, PT, R16, UR4, PT ;  /* 0x0000000410007c0c */ /* 0x000fe2000bf06070 */
[----:B------:R-:W-:Y:S02]  /*0b90*/  IMAD.MOV.U32 R61, RZ, RZ, -0x1 ;  /* 0xffffffffff3d7424 */ /* 0x000fe400078e00ff */
[----:B------:R-:W-:Y:S01]  /*0ba0*/  IMAD.MOV.U32 R59, RZ, RZ, -0x1 ;  /* 0xffffffffff3b7424 */ /* 0x000fe200078e00ff */
[----:B------:R-:W-:-:S13]  /*0bb0*/  ISETP.GE.U32.AND.EX P0, PT, R17, UR5, PT, P0 ;  /* 0x0000000511007c0c */ /* 0x000fda000bf06100 */
[----:B------:R-:W-:Y:S05]  /*0bc0*/  @P0 BRA `(.L_x_9) ;  /* 0x0000000400280947 */ /* 0x000fea0003800000 */
[----:B------:R-:W0:Y:S01]  /*0bd0*/  LDC.64 R20, c[0x0][0x628] ;  /* 0x00018a00ff147b82 */ /* 0x000e220000000a00 */
[----:B------:R-:W-:Y:S02]  /*0be0*/  IMAD.MOV.U32 R8, RZ, RZ, R16 ;  /* 0x000000ffff087224 */ /* 0x000fe400078e0010 */
[----:B------:R-:W-:-:S05]  /*0bf0*/  IMAD.MOV.U32 R9, RZ, RZ, R17 ;  /* 0x000000ffff097224 */ /* 0x000fca00078e0011 */
[----:B------:R-:W1:Y:S08]  /*0c00*/  LDC R0, c[0x0][0x630] ;  /* 0x00018c00ff007b82 */ /* 0x000e700000000800 */
[----:B------:R-:W2:Y:S01]  /*0c10*/  LDC.64 R26, c[0x0][0x620] ;  /* 0x00018800ff1a7b82 */ /* 0x000ea20000000a00 */
[----:B0-----:R-:W-:-:S04]  /*0c20*/  ISETP.NE.U32.AND P0, PT, R20, RZ, PT ;  /* 0x000000ff1400720c */ /* 0x001fc80003f05070 */
[----:B------:R-:W-:-:S13]  /*0c30*/  ISETP.NE.AND.EX P0, PT, R21, RZ, PT, P0 ;  /* 0x000000ff1500720c */ /* 0x000fda0003f05300 */
[----:B-12---:R-:W-:Y:S05]  /*0c40*/  @!P0 BRA `(.L_x_10) ;  /* 0x0000000000288947 */ /* 0x006fea0003800000 */
[----:B------:R-:W0:Y:S02]  /*0c50*/  LDC R13, c[0x0][0x634] ;  /* 0x00018d00ff0d7b82 */ /* 0x000e240000000800 */
[----:B0-----:R-:W-:-:S05]  /*0c60*/  IADD3 R13, P0, R16, R13, RZ ;  /* 0x0000000d100d7210 */ /* 0x001fca0007f1e0ff */
[----:B------:R-:W-:-:S04]  /*0c70*/  IMAD.X R15, RZ, RZ, R17, P0 ;  /* 0x000000ffff0f7224 */ /* 0x000fc800000e0611 */
[----:B------:R-:W-:-:S04]  /*0c80*/  IMAD.WIDE.U32 R8, R15, R20, RZ ;  /* 0x000000140f087225 */ /* 0x000fc800078e00ff */
[----:B------:R-:W-:-:S04]  /*0c90*/  IMAD.WIDE.U32 R10, P0, R13, R21, R8 ;  /* 0x000000150d0a7225 */ /* 0x000fc80007800008 */
[----:B------:R-:W-:-:S04]  /*0ca0*/  IMAD.WIDE.U32 R8, R13, R20, RZ ;  /* 0x000000140d087225 */ /* 0x000fc800078e00ff */
[----:B------:R-:W-:Y:S01]  /*0cb0*/  IMAD.X R13, RZ, RZ, RZ, P0 ;  /* 0x000000ffff0d7224 */ /* 0x000fe200000e06ff */
[----:B------:R-:W-:Y:S01]  /*0cc0*/  IADD3 RZ, P0, R9, R10, RZ ;  /* 0x0000000a09ff7210 */ /* 0x000fe20007f1e0ff */
[----:B------:R-:W-:-:S04]  /*0cd0*/  IMAD.MOV.U32 R12, RZ, RZ, R11 ;  /* 0x000000ffff0c7224 */ /* 0x000fc800078e000b */
[----:B------:R-:W-:-:S08]  /*0ce0*/  IMAD.WIDE.U32.X R8, R15, R21, R12, P0 ;  /* 0x000000150f087225 */ /* 0x000fd000000e040c */
.L_x_10:
[----:B------:R-:W0:Y:S01]  /*0cf0*/  LDC.64 R20, c[0x0][0x640] ;  /* 0x00019000ff147b82 */ /* 0x000e220000000a00 */
[--C-:B------:R-:W-:Y:S01]  /*0d00*/  SHF.R.U64 R59, R8, R0, R9.reuse ;  /* 0x00000000083b7219 */ /* 0x100fe20000001209 */
[----:B------:R-:W-:Y:S01]  /*0d10*/  IMAD R28, R7, R24, R4 ;  /* 0x00000018071c7224 */ /* 0x000fe200078e0204 */
[----:B------:R-:W-:Y:S01]  /*0d20*/  SHF.R.U32.HI R0, RZ, R0, R9 ;  /* 0x00000000ff007219 */ /* 0x000fe20000011609 */
[----:B------:R-:W-:Y:S01]  /*0d30*/  IMAD.MOV.U32 R25, RZ, RZ, 0x1 ;  /* 0x00000001ff197424 */ /* 0x000fe200078e00ff */
[----:B------:R-:W-:-:S03]  /*0d40*/  IADD3 R5, P0, RZ, -R59, RZ ;  /* 0x8000003bff057210 */ /* 0x000fc60007f1e0ff */
[----:B------:R-:W1:Y:S02]  /*0d50*/  LDC R6, c[0x0][0x618] ;  /* 0x00018600ff067b82 */ /* 0x000e640000000800 */
[----:B------:R-:W-:-:S04]  /*0d60*/  IMAD.X R9, RZ, RZ, ~R0, P0 ;  /* 0x000000ffff097224 */ /* 0x000fc800000e0e00 */
[-C--:B------:R-:W-:Y:S02]  /*0d70*/  IMAD R0, R9, R26.reuse, RZ ;  /* 0x0000001a09007224 */ /* 0x080fe400078e02ff */
[----:B------:R-:W2:Y:S01]  /*0d80*/  LDC R11, c[0x0][0x608] ;  /* 0x00018200ff0b7b82 */ /* 0x000ea20000000800 */
[----:B------:R-:W-:-:S04]  /*0d90*/  IMAD.WIDE.U32 R8, R5, R26, R16 ;  /* 0x0000001a05087225 */ /* 0x000fc800078e0010 */
[----:B------:R-:W-:-:S03]  /*0da0*/  IMAD R5, R5, R27, R0 ;  /* 0x0000001b05057224 */ /* 0x000fc600078e0200 */
[----:B------:R-:W3:Y:S01]  /*0db0*/  LDC R12, c[0x0][0x658] ;  /* 0x00019600ff0c7b82 */ /* 0x000ee20000000800 */
[----:B0-----:R-:W-:Y:S01]  /*0dc0*/  ISETP.NE.U32.AND P0, PT, R20, RZ, PT ;  /* 0x000000ff1400720c */ /* 0x001fe20003f05070 */
[----:B------:R-:W-:Y:S02]  /*0dd0*/  IMAD.IADD R5, R9, 0x1, R5 ;  /* 0x0000000109057824 */ /* 0x000fe400078e0205 */
[----:B------:R-:W-:Y:S01]  /*0de0*/  IMAD.MOV.U32 R9, RZ, RZ, -0x1 ;  /* 0xffffffffff097424 */ /* 0x000fe200078e00ff */
[----:B------:R-:W-:-:S03]  /*0df0*/  ISETP.NE.AND.EX P0, PT, R21, RZ, PT, P0 ;  /* 0x000000ff1500720c */ /* 0x000fc60003f05300 */
[----:B------:R-:W0:Y:S01]  /*0e00*/  LDC R15, c[0x0][0x600] ;  /* 0x00018000ff0f7b82 */ /* 0x000e220000000800 */
[-CC-:B-1----:R-:W-:Y:S02]  /*0e10*/  SHF.R.U64 R13, R8, R6.reuse, R5.reuse ;  /* 0x00000006080d7219 */ /* 0x182fe40000001205 */
[----:B------:R-:W-:-:S05]  /*0e20*/  SHF.R.U32.HI R0, RZ, R6, R5 ;  /* 0x00000006ff007219 */ /* 0x000fca0000011605 */
[----:B------:R-:W1:Y:S01]  /*0e30*/  LDC R14, c[0x0][0x648] ;  /* 0x00019200ff0e7b82 */ /* 0x000e620000000800 */
[-CC-:B--2---:R-:W-:Y:S02]  /*0e40*/  SHF.R.U64 R29, R13, R11.reuse, R0.reuse ;  /* 0x0000000b0d1d7219 */ /* 0x184fe40000001200 */
[----:B------:R-:W-:-:S05]  /*0e50*/  SHF.R.U32.HI R5, RZ, R11, R0 ;  /* 0x0000000bff057219 */ /* 0x000fca0000011600 */
[----:B------:R-:W2:Y:S01]  /*0e60*/  LDC R26, c[0x0][0x638] ;  /* 0x00018e00ff1a7b82 */ /* 0x000ea20000000800 */
[-CC-:B---3--:R-:W-:Y:S02]  /*0e70*/  SHF.R.U64 R24, R29, R12.reuse, R5.reuse ;  /* 0x0000000c1d187219 */ /* 0x188fe40000001205 */
[-C--:B------:R-:W-:Y:S02]  /*0e80*/  SHF.L.U32 R0, R9, R12.reuse, RZ ;  /* 0x0000000c09007219 */ /* 0x080fe400000006ff */
[----:B------:R-:W-:Y:S01]  /*0e90*/  SHF.R.U32.HI R5, RZ, R12, R5 ;  /* 0x0000000cff057219 */ /* 0x000fe20000011605 */
[----:B------:R-:W-:Y:S01]  /*0ea0*/  IMAD.MOV.U32 R4, RZ, RZ, R24 ;  /* 0x000000ffff047224 */ /* 0x000fe200078e0018 */
[----:B------:R-:W-:Y:S01]  /*0eb0*/  LOP3.LUT R10, RZ, R0, RZ, 0x33, !PT ;  /* 0x00000000ff0a7212 */ /* 0x000fe200078e33ff */
[----:B------:R-:W3:Y:S01]  /*0ec0*/  LDC R27, c[0x0][0x610] ;  /* 0x00018400ff1b7b82 */ /* 0x000ee20000000800 */
[----:B------:R-:W-:Y:S05]  /*0ed0*/  @!P0 BRA `(.L_x_11) ;  /* 0x0000000000288947 */ /* 0x000fea0003800000 */
[----:B------:R-:W4:Y:S02]  /*0ee0*/  LDC R9, c[0x0][0x64c] ;  /* 0x00019300ff097b82 */ /* 0x000f240000000800 */
[----:B----4-:R-:W-:-:S05]  /*0ef0*/  IADD3 R9, P0, R24, R9, RZ ;  /* 0x0000000918097210 */ /* 0x010fca0007f1e0ff */
        /* <DEDUP_REMOVED lines=8> */
.L_x_11:
[----:B-1----:R-:W-:Y:S01]  /*0f80*/  SHF.R.U64 R4, R4, R14, R5 ;  /* 0x0000000e04047219 */ /* 0x002fe20000001205 */
[----:B0-----:R-:W-:Y:S01]  /*0f90*/  VIADD R6, R15, 0xffffffff ;  /* 0xffffffff0f067836 */ /* 0x001fe20000000000 */
[----:B------:R-:W-:Y:S02]  /*0fa0*/  SHF.L.U32 R0, R25, R12, RZ ;  /* 0x0000000c19007219 */ /* 0x000fe400000006ff */
[----:B------:R-:W-:Y:S01]  /*0fb0*/  LOP3.LUT R5, R29, R10, RZ, 0xc0, !PT ;  /* 0x0000000a1d057212 */ /* 0x000fe200078ec0ff */
[----:B------:R-:W-:Y:S01]  /*0fc0*/  IMAD.MOV R7, RZ, RZ, -R4 ;  /* 0x000000ffff077224 */ /* 0x000fe200078e0a04 */
[----:B------:R-:W-:Y:S02]  /*0fd0*/  SEL R3, R3, R28, !P1 ;  /* 0x0000001c03037207 */ /* 0x000fe40004800000 */
[----:B------:R-:W-:Y:S01]  /*0fe0*/  LOP3.LUT R6, R13, R6, RZ, 0xc0, !PT ;  /* 0x000000060d067212 */ /* 0x000fe200078ec0ff */
[----:B------:R-:W-:Y:S02]  /*0ff0*/  IMAD R4, R0, R4, R5 ;  /* 0x0000000400047224 */ /* 0x000fe400078e0205 */
[----:B--2---:R-:W-:-:S02]  /*1000*/  IMAD R0, R7, R26, R24 ;  /* 0x0000001a07007224 */ /* 0x004fc400078e0218 */
[----:B---3--:R-:W-:Y:S02]  /*1010*/  IMAD R3, R4, R27, R3 ;  /* 0x0000001b04037224 */ /* 0x008fe400078e0203 */
[----:B------:R-:W-:Y:S02]  /*1020*/  IMAD R60, R0, R15, R6 ;  /* 0x0000000f003c7224 */ /* 0x000fe400078e0206 */
[----:B------:R-:W-:-:S03]  /*1030*/  IMAD.MOV.U32 R4, RZ, RZ, 0x1 ;  /* 0x00000001ff047424 */ /* 0x000fc600078e00ff */
[----:B------:R-:W-:Y:S02]  /*1040*/  SEL R61, R60, R3, !P1 ;  /* 0x000000033c3d7207 */ /* 0x000fe40004800000 */
[----:B------:R-:W-:Y:S02]  /*1050*/  PRMT R0, R4, 0x7610, R0 ;  /* 0x0000761004007816 */ /* 0x000fe40000000000 */
[----:B------:R-:W-:-:S07]  /*1060*/  SEL R60, R3, R60, !P1 ;  /* 0x0000003c033c7207 */ /* 0x000fce0004800000 */
.L_x_9:
[----:B------:R-:W-:-:S08]  /*1070*/  NOP ;  /* 0x0000000000007918 */ /* 0x000fd00000000000 */
[----:B------:R-:W0:Y:S02]  /*1080*/  USETMAXREG.TRY_ALLOC.CTAPOOL UP0, 0xe8 ;  /* 0x000000e8000079c8 */ /* 0x000e240008000600 */
[----:B0-----:R-:W-:-:S13]  /*1090*/  PLOP3.LUT P0, PT, PT, PT, UP0, 0x80, 0x0 ;  /* 0x000000000000781c */ /* 0x001fda0003f0f008 */
[----:B------:R-:W-:Y:S05]  /*10a0*/  @!P0 BRA `(.L_x_9) ;  /* 0xfffffffc00f08947 */ /* 0x000fea000383ffff */
[----:B------:R-:W-:Y:S01]  /*10b0*/  ULDC.64 UR4, c[0x0][0x598] ;  /* 0x0001660000047ab9 */ /* 0x000fe20000000a00 */
[----:B------:R-:W-:Y:S01]  /*10c0*/  ULDC.64 UR36, c[0x0][0x208] ;  /* 0x0000820000247ab9 */ /* 0x000fe20000000a00 */
[----:B------:R-:W-:-:S04]  /*10d0*/  ISETP.NE.U32.AND P0, PT, RZ, UR4, PT ;  /* 0x00000004ff007c0c */ /* 0x000fc8000bf05070 */
[----:B------:R-:W-:-:S13]  /*10e0*/  ISETP.NE.AND.EX P0, PT, RZ, UR5, PT, P0 ;  /* 0x00000005ff007c0c */ /* 0x000fda000bf05300 */
[----:B------:R-:W-:Y:S05]  /*10f0*/  @!P0 BRA `(.L_x_12) ;  /* 0x00000000001c8947 */ /* 0x000fea0003800000 */
[----:B------:R-:W0:Y:S02]  /*1100*/  LDC.64 R4, c[0x0][0x598] ;  /* 0x00016600ff047b82 */ /* 0x000e240000000a00 */
[----:B0-----:R-:W2:Y:S02]  /*1110*/  LDG.E.64 R4, desc[UR36][R4.64] ;  /* 0x0000002404047981 */ /* 0x001ea4000c1e1b00 */
[----:B--2---:R-:W-:-:S04]  /*1120*/  ISETP.NE.U32.AND P0, PT, R4, RZ, PT ;  /* 0x000000ff0400720c */ /* 0x004fc80003f05070 */
[----:B------:R-:W-:-:S13]  /*1130*/  ISETP.NE.AND.EX P0, PT, R5, RZ, PT, P0 ;  /* 0x000000ff0500720c */ /* 0x000fda0003f05300 */
[----:B------:R-:W-:Y:S05]  /*1140*/  @!P0 BRA `(.L_x_12) ;  /* 0x0000000000088947 */ /* 0x000fea0003800000 */
[----:B------:R0:W5:Y:S01]  /*1150*/  LD.E R56, desc[UR36][R4.64] ;  /* 0x0000002404387980 */ /* 0x000162000c101900 */
[----:B------:R-:W-:Y:S05]  /*1160*/  BRA `(.L_x_13) ;  /* 0x0000000000247947 */ /* 0x000fea0003800000 */
.L_x_12:
[----:B------:R-:W-:Y:S02]  /*1170*/  ULDC.64 UR4, c[0x0][0x588] ;  /* 0x0001620000047ab9 */ /* 0x000fe40000000a00 */
[----:B------:R-:W-:-:S04]  /*1180*/  ISETP.NE.U32.AND P0, PT, RZ, UR4, PT ;  /* 0x00000004ff007c0c */ /* 0x000fc8000bf05070 */
[----:B------:R-:W-:-:S13]  /*1190*/  ISETP.NE.AND.EX P0, PT, RZ, UR5, PT, P0 ;  /* 0x00000005ff007c0c */ /* 0x000fda000bf05300 */
[----:B------:R-:W-:Y:S05]  /*11a0*/  @!P0 BRA `(.L_x_14) ;  /* 0x00000000000c8947 */ /* 0x000fea0003800000 */
[----:B------:R-:W0:Y:S02]  /*11b0*/  LDC.64 R56, c[0x0][0x588] ;  /* 0x00016200ff387b82 */ /* 0x000e240000000a00 */
[----:B0-----:R1:W5:Y:S01]  /*11c0*/  LDG.E R56, desc[UR36][R56.64] ;  /* 0x0000002438387981 */ /* 0x001362000c1e1900 */
[----:B------:R-:W-:Y:S05]  /*11d0*/  BRA `(.L_x_13) ;  /* 0x0000000000087947 */ /* 0x000fea0003800000 */
.L_x_14:
[----:B------:R-:W-:Y:S02]  /*11e0*/  ULDC UR4, c[0x0][0x580] ;  /* 0x0001600000047ab9 */ /* 0x000fe40000000800 */
[----:B------:R-:W-:-:S07]  /*11f0*/  IMAD.U32 R56, RZ, RZ, UR4 ;  /* 0x00000004ff387e24 */ /* 0x000fce000f8e00ff */
.L_x_13:
[----:B------:R-:W-:Y:S02]  /*1200*/  ULDC.64 UR4, c[0x0][0x5a0] ;  /* 0x0001680000047ab9 */ /* 0x000fe40000000a00 */
[----:B------:R-:W-:-:S04]  /*1210*/  ISETP.NE.U32.AND P0, PT, RZ, UR4, PT ;  /* 0x00000004ff007c0c */ /* 0x000fc8000bf05070 */
[----:B------:R-:W-:-:S13]  /*1220*/  ISETP.NE.AND.EX P0, PT, RZ, UR5, PT, P0 ;  /* 0x00000005ff007c0c */ /* 0x000fda000bf05300 */
[----:B------:R-:W-:Y:S05]  /*1230*/  @!P0 BRA `(.L_x_15) ;  /* 0x00000000001c8947 */ /* 0x000fea0003800000 */
[----:B0-----:R-:W0:Y:S02]  /*1240*/  LDC.64 R4, c[0x0][0x5a0] ;  /* 0x00016800ff047b82 */ /* 0x001e240000000a00 */
[----:B0-----:R-:W2:Y:S02]  /*1250*/  LDG.E.64 R4, desc[UR36][R4.64] ;  /* 0x0000002404047981 */ /* 0x001ea4000c1e1b00 */
[----:B--2---:R-:W-:-:S04]  /*1260*/  ISETP.NE.U32.AND P0, PT, R4, RZ, PT ;  /* 0x000000ff0400720c */ /* 0x004fc80003f05070 */
[----:B------:R-:W-:-:S13]  /*1270*/  ISETP.NE.AND.EX P0, PT, R5, RZ, PT, P0 ;  /* 0x000000ff0500720c */ /* 0x000fda0003f05300 */
[----:B------:R-:W-:Y:S05]  /*1280*/  @!P0 BRA `(.L_x_15) ;  /* 0x0000000000088947 */ /* 0x000fea0003800000 */
[----:B-1----:R0:W5:Y:S01]  /*1290*/  LD.E R57, desc[UR36][R4.64] ;  /* 0x0000002404397980 */ /* 0x002162000c101900 */
[----:B------:R-:W-:Y:S05]  /*12a0*/  BRA `(.L_x_16) ;  /* 0x0000000000247947 */ /* 0x000fea0003800000 */
.L_x_15:
[----:B------:R-:W-:Y:S02]  /*12b0*/  ULDC.64 UR4, c[0x0][0x590] ;  /* 0x0001640000047ab9 */ /* 0x000fe40000000a00 */
[----:B------:R-:W-:-:S04]  /*12c0*/  ISETP.NE.U32.AND P0, PT, RZ, UR4, PT ;  /* 0x00000004ff007c0c */ /* 0x000fc8000bf05070 */
[----:B------:R-:W-:-:S13]  /*12d0*/  ISETP.NE.AND.EX P0, PT, RZ, UR5, PT, P0 ;  /* 0x00000005ff007c0c */ /* 0x000fda000bf05300 */
[----:B------:R-:W-:Y:S05]  /*12e0*/  @!P0 BRA `(.L_x_17) ;  /* 0x00000000000c8947 */ /* 0x000fea0003800000 */
[----:B0-----:R-:W1:Y:S02]  /*12f0*/  LDC.64 R4, c[0x0][0x590] ;  /* 0x00016400ff047b82 */ /* 0x001e640000000a00 */
[----:B-1----:R1:W5:Y:S01]  /*1300*/  LDG.E R57, desc[UR36][R4.64] ;  /* 0x0000002404397981 */ /* 0x002362000c1e1900 */
[----:B------:R-:W-:Y:S05]  /*1310*/  BRA `(.L_x_16) ;  /* 0x0000000000087947 */ /* 0x000fea0003800000 */
.L_x_17:
[----:B------:R-:W-:Y:S02]  /*1320*/  ULDC UR4, c[0x0][0x584] ;  /* 0x0001610000047ab9 */ /* 0x000fe40000000800 */
[----:B-1----:R-:W-:-:S07]  /*1330*/  IMAD.U32 R57, RZ, RZ, UR4 ;  /* 0x00000004ff397e24 */ /* 0x002fce000f8e00ff */
.L_x_16:
[----:B------:R-:W-:-:S13]  /*1340*/  LOP3.LUT P0, RZ, R0, 0xff, RZ, 0xc0, !PT ;  /* 0x000000ff00ff7812 */ /* 0x000fda000780c0ff */
[----:B------:R-:W-:Y:S05]  /*1350*/  @!P0 EXIT ;  /* 0x000000000000894d */ /* 0x000fea0003800000 */
[----:B------:R-:W-:Y:S01]  /*1360*/  ULDC UR4, c[0x0][0x28c] ;  /* 0x0000a30000047ab9 */ /* 0x000fe20000000800 */
[----:B------:R-:W-:Y:S01]  /*1370*/  LOP3.LUT R58, R19, 0x1, RZ, 0xfc, !PT ;  /* 0x00000001133a7812 */ /* 0x000fe200078efcff */
[----:B------:R-:W-:Y:S01]  /*1380*/  UIADD3 UR4, UR4, 0x1f, URZ ;  /* 0x0000001f04047890 */ /* 0x000fe2000fffe03f */
[----:B------:R-:W-:Y:S01]  /*1390*/  UMOV UR38, URZ ;  /* 0x0000003f00267c82 */ /* 0x000fe20008000000 */
[----:B------:R-:W-:Y:S02]  /*13a0*/  UMOV UR39, URZ ;  /* 0x0000003f00277c82 */ /* 0x000fe40008000000 */
[----:B------:R-:W-:-:S04]  /*13b0*/  USHF.R.S32.HI UR5, URZ, 0x1f, UR4 ;  /* 0x0000001f3f057899 */ /* 0x000fc80008011404 */
[----:B------:R-:W-:-:S04]  /*13c0*/  ULEA.HI UR5, UR5, UR4, URZ, 0x5 ;  /* 0x0000000405057291 */ /* 0x000fc8000f8f283f */
[----:B------:R-:W-:-:S12]  /*13d0*/  USHF.R.S32.HI UR40, URZ, 0x5, UR5 ;  /* 0x000000053f287899 */ /* 0x000fd80008011405 */
.L_x_101:
[----:B------:R-:W-:Y:S01]  /*13e0*/  LOP3.LUT R0, R18, 0x80, RZ, 0xc0, !PT ;  /* 0x0000008012007812 */ /* 0x000fe200078ec0ff */
[----:B--2---:R-:W2:Y:S01]  /*13f0*/  S2UR UR7, SR_CgaCtaId ;  /* 0x00000000000779c3 */ /* 0x004ea20000008800 */
[----:B------:R-:W-:Y:S02]  /*1400*/  UMOV UR6, 0x400 ;  /* 0x0000040000067882 */ /* 0x000fe40000000000 */
[----:B------:R-:W-:-:S06]  /*1410*/  SHF.R.U32.HI R0, RZ, 0x7, R0 ;  /* 0x00000007ff007819 */ /* 0x000fcc0000011600 */
[----:B---3--:R-:W3:Y:S01]  /*1420*/  SHFL.IDX PT, R0, R0, RZ, 0x1f ;  /* 0x00001fff00007589 */ /* 0x008ee200000e0000 */
[----:B--2---:R-:W-:Y:S01]  /*1430*/  ULEA UR6, UR7, UR6, 0x18 ;  /* 0x0000000607067291 */ /* 0x004fe2000f8ec03f */
[----:B---3--:R-:W-:-:S13]  /*1440*/  R2UR UR4, R0 ;  /* 0x00000000000472ca */ /* 0x008fda00000e0000 */
[----:B------:R-:W-:-:S04]  /*1450*/  ULEA.HI UR5, UR4, UR4, URZ, 0x1 ;  /* 0x0000000404057291 */ /* 0x000fc8000f8f083f */
[----:B------:R-:W-:-:S04]  /*1460*/  ULOP3.LUT UR5, UR5, 0xffffe, URZ, 0xc0, !UPT ;  /* 0x000ffffe05057892 */ /* 0x000fc8000f8ec03f */
[----:B------:R-:W-:-:S03]  /*1470*/  UIADD3 UR5, UR4, -UR5, URZ ;  /* 0x8000000504057290 */ /* 0x000fc6000fffe03f */
[----:B------:R-:W-:Y:S01]  /*1480*/  ULDC UR4, c[0x0][0x28c] ;  /* 0x0000a30000047ab9 */ /* 0x000fe20000000800 */
[----:B------:R-:W-:Y:S01]  /*1490*/  ULEA UR5, UR5, UR6, 0xc ;  /* 0x0000000605057291 */ /* 0x000fe2000f8e603f */
[----:B------:R-:W-:-:S03]  /*14a0*/  ISETP.LT.AND P0, PT, RZ, UR4, PT ;  /* 0x00000004ff007c0c */ /* 0x000fc6000bf01270 */
[----:B------:R-:W-:-:S04]  /*14b0*/  UIADD3 UR5, UR5, 0x200, URZ ;  /* 0x0000020005057890 */ /* 0x000fc8000fffe03f */
[----:B------:R-:W-:-:S04]  /*14c0*/  USHF.R.U32.HI UR5, URZ, 0x4, UR5 ;  /* 0x000000043f057899 */ /* 0x000fc80008011605 */
[----:B------:R-:W-:Y:S02]  /*14d0*/  ULOP3.LUT UR41, UR5, 0x3fff, URZ, 0xc0, !UPT ;  /* 0x00003fff05297892 */ /* 0x000fe4000f8ec03f */
[----:B01---5:R-:W-:Y:S10]  /*14e0*/  @P0 BRA `(.L_x_18) ;  /* 0x0000000000400947 */ /* 0x023ff40003800000 */
[----:B------:R-:W-:Y:S01]  /*14f0*/  MOV R0, 0x0 ;  /* 0x0000000000007802 */ /* 0x000fe20000000f00 */
[----:B------:R-:W-:Y:S01]  /*1500*/  ULDC.64 UR4, c[0x4][0x68] ;  /* 0x01001a0000047ab9 */ /* 0x000fe20000000a00 */
[----:B------:R-:W-:Y:S01]  /*1510*/  ULDC.64 UR6, c[0x4][0x8] ;  /* 0x0100020000067ab9 */ /* 0x000fe20000000a00 */
[----:B01----:R-:W-:Y:S01]  /*1520*/  IMAD.U32 R4, RZ, RZ, UR4 ;  /* 0x00000004ff047e24 */ /* 0x003fe2000f8e00ff */
[----:B------:R0:W1:Y:S01]  /*1530*/  LDC.64 R14, c[0x4][R0] ;  /* 0x01000000000e7b82 */ /* 0x0000620000000a00 */
[----:B------:R-:W-:Y:S01]  /*1540*/  IMAD.U32 R5, RZ, RZ, UR5 ;  /* 0x00000005ff057e24 */ /* 0x000fe2000f8e00ff */
[----:B------:R-:W-:Y:S01]  /*1550*/  ULDC.64 UR4, c[0x4][0x70] ;  /* 0x01001c0000047ab9 */ /* 0x000fe20000000a00 */
[----:B------:R-:W-:Y:S02]  /*1560*/  IMAD.U32 R10, RZ, RZ, UR6 ;  /* 0x00000006ff0a7e24 */ /* 0x000fe4000f8e00ff */
[----:B------:R-:W-:Y:S02]  /*1570*/  IMAD.U32 R6, RZ, RZ, UR4 ;  /* 0x00000004ff067e24 */ /* 0x000fe4000f8e00ff */
[----:B------:R-:W-:-:S02]  /*1580*/  IMAD.U32 R7, RZ, RZ, UR5 ;  /* 0x00000005ff077e24 */ /* 0x000fc4000f8e00ff */
[----:B------:R-:W-:Y:S02]  /*1590*/  IMAD.U32 R11, RZ, RZ, UR7 ;  /* 0x00000007ff0b7e24 */ /* 0x000fe4000f8e00ff */
[----:B------:R-:W-:Y:S02]  /*15a0*/  IMAD.MOV.U32 R8, RZ, RZ, 0x1e1 ;  /* 0x000001e1ff087424 */ /* 0x000fe400078e00ff */
[----:B------:R-:W-:Y:S02]  /*15b0*/  IMAD.MOV.U32 R12, RZ, RZ, 0x1 ;  /* 0x00000001ff0c7424 */ /* 0x000fe400078e00ff */
[----:B0-----:R-:W-:-:S07]  /*15c0*/  IMAD.MOV.U32 R13, RZ, RZ, RZ ;  /* 0x000000ffff0d7224 */ /* 0x001fce00078e00ff */
[----:B------:R-:W-:-:S07]  /*15d0*/  LEPC R20, `(.L_x_18) ;  /* 0x000000001014794e */ /* 0x000fce0000000000 */
[----:B-1---5:R-:W-:Y:S05]  /*15e0*/  CALL.ABS.NOINC R14 ;  /* 0x000000000e007343 */ /* 0x022fea0003c00000 */
.L_x_18:
[----:B------:R-:W-:-:S13]  /*15f0*/  ISETP.NE.AND P0, PT, R58, 0x3, PT ;  /* 0x000000033a00780c */ /* 0x000fda0003f05270 */
[----:B------:R-:W-:Y:S05]  /*1600*/  @!P0 BRA `(.L_x_19) ;  /* 0x0000000000048947 */ /* 0x000fea0003800000 */
[----:B------:R-:W-:Y:S01]  /*1610*/  BPT.TRAP 0x1 ;  /* 0x000000040000795c */ /* 0x000fe20000300000 */
.L_x_19:
[----:B------:R-:W2:Y:S01]  /*1620*/  S2UR UR5, SR_CgaCtaId ;  /* 0x00000000000579c3 */ /* 0x000ea20000008800 */
[----:B------:R-:W-:Y:S01]  /*1630*/  UMOV UR4, 0x400 ;  /* 0x0000040000047882 */ /* 0x000fe20000000000 */
[----:B------:R-:W-:Y:S02]  /*1640*/  IMAD.U32 R0, RZ, RZ, UR38 ;  /* 0x00000026ff007e24 */ /* 0x000fe4000f8e00ff */
[----:B------:R-:W-:-:S03]  /*1650*/  IMAD.U32 R3, RZ, RZ, UR39 ;  /* 0x00000027ff037e24 */ /* 0x000fc6000f8e00ff */
[----:B------:R-:W-:Y:S01]  /*1660*/  SHF.L.U32 R0, R0, 0x1f, RZ ;  /* 0x0000001f00007819 */ /* 0x000fe200000006ff */
[----:B--2---:R-:W-:-:S06]  /*1670*/  ULEA UR4, UR5, UR4, 0x18 ;  /* 0x0000000405047291 */ /* 0x004fcc000f8ec03f */
[----:B------:R-:W-:-:S04]  /*1680*/  IMAD.U32 R6, RZ, RZ, UR4 ;  /* 0x00000004ff067e24 */ /* 0x000fc8000f8e00ff */
[----:B------:R-:W-:-:S04]  /*1690*/  IMAD R3, R3, 0x8, R6 ;  /* 0x0000000803037824 */ /* 0x000fc800078e0206 */
[----:B------:R2:W3:Y:S01]  /*16a0*/  SYNCS.PHASECHK.TRANS64.TRYWAIT P1, [R3+URZ], R0 ;  /* 0x00000000030075a7 */ /* 0x0004e2000802017f */
[----:B------:R-:W-:Y:S05]  /*16b0*/  @!P0 BRA `(.L_x_20) ;  /* 0x0000000000048947 */ /* 0x000fea0003800000 */
[----:B------:R-:W-:Y:S01]  /*16c0*/  BPT.TRAP 0x1 ;  /* 0x000000040000795c */ /* 0x000fe20000300000 */
.L_x_20:
[----:B---3--:R-:W-:Y:S05]  /*16d0*/  @P1 BRA `(.L_x_21) ;  /* 0x0000000000081947 */ /* 0x008fea0003800000 */
[----:B------:R-:W3:Y:S02]  /*16e0*/  SYNCS.PHASECHK.TRANS64.TRYWAIT P1, [R3+URZ], R0 ;  /* 0x00000000030075a7 */ /* 0x000ee4000802017f */
[----:B---3--:R-:W-:Y:S05]  /*16f0*/  @!P1 BRA `(.L_x_22) ;  /* 0x00000050000c9947 */ /* 0x008fea0003800000 */
.L_x_21:
[----:B------:R-:W-:-:S04]  /*1700*/  UISETP.LT.AND UP0, UPT, UR40, 0x1, UPT ;  /* 0x000000012800788c */ /* 0x000fc8000bf01270 */
[----:B------:R-:W-:-:S06]  /*1710*/  USEL UR4, UR40, 0x1, UP0 ;  /* 0x0000000128047887 */ /* 0x000fcc0008000000 */
[----:B--23--:R-:W-:Y:S01]  /*1720*/  IMAD.U32 R0, RZ, RZ, UR4 ;  /* 0x00000004ff007e24 */ /* 0x00cfe2000f8e00ff */
[----:B------:R-:W-:Y:S05]  /*1730*/  WARPSYNC.ALL ;  /* 0x0000000000007948 */ /* 0x000fea0003800000 */
[----:B------:R-:W-:-:S04]  /*1740*/  IADD3 R0, -R0, UR40, RZ ;  /* 0x0000002800007c10 */ /* 0x000fc8000fffe1ff */
[----:B------:R-:W-:Y:S02]  /*1750*/  ISETP.GE.AND P1, PT, R0, 0x1, PT ;  /* 0x000000010000780c */ /* 0x000fe40003f26270 */
[----:B------:R-:W-:Y:S01]  /*1760*/  R2UR UR4, R6 ;  /* 0x00000000060472ca */ /* 0x000fe200000e0000 */
[----:B------:R-:W-:Y:S01]  /*1770*/  ULOP3.LUT UR41, UR41, 0x10000, URZ, 0xfc, !UPT ;  /* 0x0001000029297892 */ /* 0x000fe2000f8efc3f */
[----:B------:R-:W-:Y:S01]  /*1780*/  WARPGROUP.ARRIVE ;  /* 0x00000000000079c5 */ /* 0x000fe20000000000 */
[----:B------:R-:W-:Y:S01]  /*1790*/  UMOV UR5, 0x80000020 ;  /* 0x8000002000057882 */ /* 0x000fe20000000000 */
[----:B------:R-:W-:-:S09]  /*17a0*/  UMOV UR7, 0x80000020 ;  /* 0x8000002000077882 */ /* 0x000fd20000000000 */
[----:B------:R-:W-:-:S04]  /*17b0*/  UIADD3 UR4, UR4, 0x24200, URZ ;  /* 0x0002420004047890 */ /* 0x000fc8000fffe03f */
[----:B------:R-:W-:-:S04]  /*17c0*/  USHF.R.U32.HI UR4, URZ, 0x4, UR4 ;  /* 0x000000043f047899 */ /* 0x000fc80008011604 */
[----:B------:R-:W-:-:S04]  /*17d0*/  ULOP3.LUT UR4, UR4, 0x3fff, URZ, 0xc0, !UPT ;  /* 0x00003fff04047892 */ /* 0x000fc8000f8ec03f */
[----:B------:R-:W-:Y:S02]  /*17e0*/  ULOP3.LUT UR9, UR4, 0x10000, URZ, 0xfc, !UPT ;  /* 0x0001000004097892 */ /* 0x000fe4000f8efc3f */
[----:B------:R-:W-:Y:S02]  /*17f0*/  ULEA UR4, UR39, UR41, 0x9 ;  /* 0x0000002927047291 */ /* 0x000fe4000f8e483f */
[----:B------:R-:W-:-:S09]  /*1800*/  ULEA UR6, UR39, UR9, 0x8 ;  /* 0x0000000927067291 */ /* 0x000fd2000f8e403f */
[----:B------:R-:W-:Y:S01]  /*1810*/  HGMMA.64x64x16.F32.BF16 R24, gdesc[UR4], RZ, !UPT, gsb0 ;  /* 0x00e00000041879f0 */ /* 0x000fe2000c0018ff */
[----:B------:R-:W-:Y:S02]  /*1820*/  UIADD3 UR4, UR4, 0x2, URZ ;  /* 0x0000000204047890 */ /* 0x000fe4000fffe03f */
[----:B------:R-:W-:Y:S01]  /*1830*/  UIADD3 UR6, UR6, 0x2, URZ ;  /* 0x0000000206067890 */ /* 0x000fe2000fffe03f */
[----:B------:R-:W-:Y:S01]  /*1840*/  UMOV UR5, 0x80000020 ;  /* 0x8000002000057882 */ /* 0x000fe20000000000 */
[----:B------:R-:W-:Y:S01]  /*1850*/  UMOV UR7, 0x80000020 ;  /* 0x8000002000077882 */ /* 0x000fe20000000000 */
[----:B------:R-:W-:Y:S02]  /*1860*/  WARPGROUP.DEPBAR.LE gsb0, 0x0 ;  /* 0x00008000000079c5 */ /* 0x000fe40000010000 */
[----:B------:R-:W-:-:S06]  /*1870*/  WARPGROUP.ARRIVE ;  /* 0x00000000000079c5 */ /* 0x000fcc0000000000 */
[----:B------:R-:W-:Y:S03]  /*1880*/  HGMMA.64x64x16.F32.BF16 R24, gdesc[UR4], R24, gsb0 ;  /* 0x00e00000041879f0 */ /* 0x000fe60008001818 */
[----:B------:R-:W-:Y:S02]  /*1890*/  WARPGROUP.DEPBAR.LE gsb0, 0x0 ;  /* 0x00008000000079c5 */ /* 0x000fe40000010000 */
[----:B------:R-:W-:Y:S05]  /*18a0*/  @!P1 BRA `(.L_x_23) ;  /* 0x0000000000e49947 */ /* 0x000fea0003800000 */
[----:B------:R-:W-:Y:S02]  /*18b0*/  UIADD3 UR4, UR39, 0x1, URZ ;  /* 0x0000000127047890 */ /* 0x000fe4000fffe03f */
[----:B------:R-:W-:Y:S02]  /*18c0*/  IMAD.U32 R3, RZ, RZ, UR39 ;  /* 0x00000027ff037e24 */ /* 0x000fe4000f8e00ff */
[----:B------:R-:W-:-:S04]  /*18d0*/  UISETP.NE.AND UP0, UPT, UR4, 0x12, UPT ;  /* 0x000000120400788c */ /* 0x000fc8000bf05270 */
[----:B------:R-:W-:Y:S02]  /*18e0*/  USEL UR5, URZ, 0x1, UP0 ;  /* 0x000000013f057887 */ /* 0x000fe40008000000 */
[----:B------:R-:W-:Y:S02]  /*18f0*/  USEL UR8, UR4, URZ, UP0 ;  /* 0x0000003f04087287 */ /* 0x000fe40008000000 */
[----:B------:R-:W-:-:S06]  /*1900*/  ULOP3.LUT UR5, UR38, UR5, URZ, 0x3c, !UPT ;  /* 0x0000000526057292 */ /* 0x000fcc000f8e3c3f */
[----:B------:R-:W-:-:S07]  /*1910*/  IMAD.U32 R7, RZ, RZ, UR5 ;  /* 0x00000005ff077e24 */ /* 0x000fce000f8e00ff */
.L_x_30:
[----:B------:R-:W-:Y:S05]  /*1920*/  @!P0 BRA `(.L_x_24) ;  /* 0x0000000000048947 */ /* 0x000fea0003800000 */
[----:B------:R-:W-:Y:S01]  /*1930*/  BPT.TRAP 0x1 ;  /* 0x000000040000795c */ /* 0x000fe20000300000 */
.L_x_24:
[----:B------:R-:W2:Y:S01]  /*1940*/  S2UR UR5, SR_CgaCtaId ;  /* 0x00000000000579c3 */ /* 0x000ea20000008800 */
[----:B------:R-:W-:Y:S01]  /*1950*/  UMOV UR4, 0x400 ;  /* 0x0000040000047882 */ /* 0x000fe20000000000 */
[----:B01----:R-:W-:Y:S01]  /*1960*/  IMAD.U32 R5, RZ, RZ, UR8 ;  /* 0x00000008ff057e24 */ /* 0x003fe2000f8e00ff */
[----:B------:R-:W-:Y:S01]  /*1970*/  SHF.L.U32 R4, R7, 0x1f, RZ ;  /* 0x0000001f07047819 */ /* 0x000fe200000006ff */
[----:B--2---:R-:W-:-:S06]  /*1980*/  ULEA UR4, UR5, UR4, 0x18 ;  /* 0x0000000405047291 */ /* 0x004fcc000f8ec03f */
[----:B------:R-:W-:-:S04]  /*1990*/  IMAD.U32 R6, RZ, RZ, UR4 ;  /* 0x00000004ff067e24 */ /* 0x000fc8000f8e00ff */
[----:B------:R-:W-:-:S04]  /*19a0*/  IMAD R5, R5, 0x8, R6 ;  /* 0x0000000805057824 */ /* 0x000fc800078e0206 */
[----:B------:R0:W1:Y:S01]  /*19b0*/  SYNCS.PHASECHK.TRANS64.TRYWAIT P1, [R5+URZ], R4 ;  /* 0x00000004050075a7 */ /* 0x000062000802017f */
[----:B------:R-:W-:Y:S05]  /*19c0*/  @!P0 BRA `(.L_x_25) ;  /* 0x0000000000048947 */ /* 0x000fea0003800000 */
[----:B------:R-:W-:Y:S01]  /*19d0*/  BPT.TRAP 0x1 ;  /* 0x000000040000795c */ /* 0x000fe20000300000 */
.L_x_25:
[----:B-1----:R-:W-:Y:S05]  /*19e0*/  @P1 BRA `(.L_x_26) ;  /* 0x0000000000081947 */ /* 0x002fea0003800000 */
[----:B------:R-:W1:Y:S02]  /*19f0*/  SYNCS.PHASECHK.TRANS64.TRYWAIT P1, [R5+URZ], R4 ;  /* 0x00000004050075a7 */ /* 0x000e64000802017f */
[----:B-1----:R-:W-:Y:S05]  /*1a00*/  @!P1 BRA `(.L_x_27) ;  /* 0x0000004c005c9947 */ /* 0x002fea0003800000 */
.L_x_26:
[----:B------:R-:W-:Y:S01]  /*1a10*/  ULEA UR4, UR8, UR41, 0x9 ;  /* 0x0000002908047291 */ /* 0x000fe2000f8e483f */
[----:B------:R-:W-:Y:S01]  /*1a20*/  WARPGROUP.ARRIVE ;  /* 0x00000000000079c5 */ /* 0x000fe20000000000 */
[----:B------:R-:W-:Y:S01]  /*1a30*/  ULEA UR6, UR8, UR9, 0x8 ;  /* 0x0000000908067291 */ /* 0x000fe2000f8e403f */
[----:B------:R-:W-:Y:S01]  /*1a40*/  UMOV UR5, 0x80000020 ;  /* 0x8000002000057882 */ /* 0x000fe20000000000 */
[----:B------:R-:W-:-:S07]  /*1a50*/  UMOV UR7, 0x80000020 ;  /* 0x8000002000077882 */ /* 0x000fce0000000000 */
[----:B------:R-:W-:Y:S01]  /*1a60*/  HGMMA.64x64x16.F32.BF16 R24, gdesc[UR4], R24, gsb0 ;  /* 0x00e00000041879f0 */ /* 0x000fe20008001818 */
        /* <DEDUP_REMOVED lines=9> */
[----:B------:R-:W-:Y:S01]  /*1b00*/  BPT.TRAP 0x1 ;  /* 0x000000040000795c */ /* 0x000fe20000300000 */
.L_x_28:
[----:B------:R-:W-:-:S13]  /*1b10*/  ISETP.NE.AND P1, PT, R23, RZ, PT ;  /* 0x000000ff1700720c */ /* 0x000fda0003f25270 */
[----:B01----:R-:W-:-:S04]  /*1b20*/  @P1 IMAD R4, R3, 0x8, R6 ;  /* 0x0000000803041824 */ /* 0x003fc800078e0206 */
[----:B------:R-:W-:-:S05]  /*1b30*/  @P1 VIADD R5, R4, 0x90 ;  /* 0x0000009004051836 */ /* 0x000fca0000000000 */
[----:B------:R-:W-:-:S04]  /*1b40*/  @P1 PRMT R5, R22, 0x654, R5 ;  /* 0x0000065416051816 */ /* 0x000fc80000000005 */
[----:B------:R0:W-:Y:S01]  /*1b50*/  @P1 SYNCS.ARRIVE.TRANS64.RED.A1T0 RZ, [R5+URZ], RZ ;  /* 0x000000ff05ff19a7 */ /* 0x0001e2000810043f */
[----:B------:R-:W-:-:S13]  /*1b60*/  ISETP.GT.U32.AND P1, PT, R19, 0x1, PT ;  /* 0x000000011300780c */ /* 0x000fda0003f24070 */
[----:B0-----:R-:W-:Y:S05]  /*1b70*/  @P1 BRA `(.L_x_29) ;  /* 0x0000000000041947 */ /* 0x001fea0003800000 */
[----:B------:R-:W-:Y:S01]  /*1b80*/  BPT.TRAP 0x1 ;  /* 0x000000040000795c */ /* 0x000fe20000300000 */
.L_x_29:
[----:B------:R-:W-:Y:S01]  /*1b90*/  UIADD3 UR8, UR8, 0x1, URZ ;  /* 0x0000000108087890 */ /* 0x000fe2000fffe03f */
[C---:B------:R-:W-:Y:S01]  /*1ba0*/  ISETP.GT.AND P2, PT, R0.reuse, 0x1, PT ;  /* 0x000000010000780c */ /* 0x040fe20003f44270 */
[----:B------:R-:W-:Y:S02]  /*1bb0*/  VIADD R3, R3, 0x1 ;  /* 0x0000000103037836 */ /* 0x000fe40000000000 */
[----:B------:R-:W-:Y:S01]  /*1bc0*/  UISETP.NE.AND UP0, UPT, UR8, 0x12, UPT ;  /* 0x000000120800788c */ /* 0x000fe2000bf05270 */
[----:B------:R-:W-:Y:S02]  /*1bd0*/  VIADD R0, R0, 0xffffffff ;  /* 0xffffffff00007836 */ /* 0x000fe40000000000 */
[C---:B------:R-:W-:Y:S01]  /*1be0*/  ISETP.NE.AND P1, PT, R3.reuse, 0x12, PT ;  /* 0x000000120300780c */ /* 0x040fe20003f25270 */
[----:B------:R-:W-:Y:S02]  /*1bf0*/  USEL UR4, URZ, 0x1, UP0 ;  /* 0x000000013f047887 */ /* 0x000fe40008000000 */
[----:B------:R-:W-:Y:S01]  /*1c00*/  USEL UR8, UR8, URZ, UP0 ;  /* 0x0000003f08087287 */ /* 0x000fe20008000000 */
[----:B------:R-:W-:-:S03]  /*1c10*/  SEL R3, R3, RZ, P1 ;  /* 0x000000ff03037207 */ /* 0x000fc60000800000 */
[----:B------:R-:W-:Y:S01]  /*1c20*/  LOP3.LUT R7, R7, UR4, RZ, 0x3c, !PT ;  /* 0x0000000407077c12 */ /* 0x000fe2000f8e3cff */
[----:B------:R-:W-:Y:S07]  /*1c30*/  @P2 BRA `(.L_x_30) ;  /* 0xfffffffc00382947 */ /* 0x000fee000383ffff */
.L_x_23:
[----:B------:R-:W2:Y:S02]  /*1c40*/  LDC R0, c[0x0][0x28c] ;  /* 0x0000a300ff007b82 */ /* 0x000ea40000000800 */
[----:B--2---:R-:W-:-:S13]  /*1c50*/  ISETP.GE.AND P1, PT, R0, 0x1, PT ;  /* 0x000000010000780c */ /* 0x004fda0003f26270 */
[----:B------:R-:W-:Y:S05]  /*1c60*/  @!P1 BRA `(.L_x_31) ;  /* 0x0000000000509947 */ /* 0x000fea0003800000 */
[----:B------:R-:W-:Y:S05]  /*1c70*/  @!P0 BRA `(.L_x_32) ;  /* 0x0000000000048947 */ /* 0x000fea0003800000 */
[----:B------:R-:W-:Y:S01]  /*1c80*/  BPT.TRAP 0x1 ;  /* 0x000000040000795c */ /* 0x000fe20000300000 */
.L_x_32:
[----:B------:R-:W-:Y:S01]  /*1c90*/  ISETP.NE.AND P0, PT, R23, RZ, PT ;  /* 0x000000ff1700720c */ /* 0x000fe20003f05270 */
[----:B------:R-:W-:Y:S01]  /*1ca0*/  BSSY B0, `(.L_x_33) ;  /* 0x000000e000007945 */ /* 0x000fe20003800000 */
[----:B------:R-:W-:-:S11]  /*1cb0*/  ISETP.GT.U32.AND P1, PT, R19, 0x1, PT ;  /* 0x000000011300780c */ /* 0x000fd60003f24070 */
[----:B------:R-:W-:Y:S05]  /*1cc0*/  @!P0 BRA `(.L_x_34) ;  /* 0x00000000002c8947 */ /* 0x000fea0003800000 */
[----:B------:R-:W-:-:S04]  /*1cd0*/  UISETP.LT.AND UP0, UPT, UR40, 0x1, UPT ;  /* 0x000000012800788c */ /* 0x000fc8000bf01270 */
[----:B------:R-:W-:-:S04]  /*1ce0*/  USEL UR6, UR40, 0x1, UP0 ;  /* 0x0000000128067887 */ /* 0x000fc80008000000 */
[----:B------:R-:W-:-:S04]  /*1cf0*/  UIADD3 UR6, UR39, UR40, -UR6 ;  /* 0x0000002827067290 */ /* 0x000fc8000fffe806 */
[----:B------:R-:W-:-:S04]  /*1d00*/  UIMAD.WIDE.U32 UR4, UR6, 0x38e38e39, URZ ;  /* 0x38e38e39060478a5 */ /* 0x000fc8000f8e003f */
[----:B------:R-:W-:-:S04]  /*1d10*/  USHF.R.U32.HI UR4, URZ, 0x2, UR5 ;  /* 0x000000023f047899 */ /* 0x000fc80008011605 */
[----:B------:R-:W-:-:S06]  /*1d20*/  UIMAD UR6, UR4, -0x12, UR6 ;  /* 0xffffffee040678a4 */ /* 0x000fcc000f8e0206 */
[----:B------:R-:W-:-:S04]  /*1d30*/  IMAD.U32 R3, RZ, RZ, UR6 ;  /* 0x00000006ff037e24 */ /* 0x000fc8000f8e00ff */
[----:B------:R-:W-:-:S04]  /*1d40*/  IMAD R0, R3, 0x8, R6 ;  /* 0x0000000803007824 */ /* 0x000fc800078e0206 */
[----:B------:R-:W-:-:S05]  /*1d50*/  VIADD R3, R0, 0x90 ;  /* 0x0000009000037836 */ /* 0x000fca0000000000 */
[----:B------:R-:W-:-:S04]  /*1d60*/  PRMT R3, R22, 0x654, R3 ;  /* 0x0000065416037816 */ /* 0x000fc80000000003 */
[----:B------:R2:W-:Y:S03]  /*1d70*/  SYNCS.ARRIVE.TRANS64.RED.A1T0 RZ, [R3+URZ], RZ ;  /* 0x000000ff03ff79a7 */ /* 0x0005e6000810043f */
.L_x_34:
[----:B------:R-:W-:Y:S05]  /*1d80*/  BSYNC B0 ;  /* 0x0000000000007941 */ /* 0x000fea0003800000 */
.L_x_33:
[----:B------:R-:W-:Y:S05]  /*1d90*/  @P1 BRA `(.L_x_31) ;  /* 0x0000000000041947 */ /* 0x000fea0003800000 */
[----:B------:R-:W-:Y:S01]  /*1da0*/  BPT.TRAP 0x1 ;  /* 0x000000040000795c */ /* 0x000fe20000300000 */
.L_x_31:
[----:B------:R-:W3:Y:S01]  /*1db0*/  LDC R6, c[0x0][0x288] ;  /* 0x0000a200ff067b82 */ /* 0x000ee20000000800 */
[--C-:B------:R-:W-:Y:S01]  /*1dc0*/  SHF.R.U32.HI R0, RZ, 0x2, R18.reuse ;  /* 0x00000002ff007819 */ /* 0x100fe20000011612 */
[----:B------:R-:W-:Y:S01]  /*1dd0*/  IMAD.SHL.U32 R61, R61, 0x40, RZ ;  /* 0x000000403d3d7824 */ /* 0x000fe200078e00ff */
[----:B01----:R-:W-:Y:S01]  /*1de0*/  SHF.R.U32.HI R5, RZ, 0x7, R18 ;  /* 0x00000007ff057819 */ /* 0x003fe20000011612 */
[----:B------:R-:W-:Y:S01]  /*1df0*/  UIADD3 UR39, UR40, UR39, URZ ;  /* 0x0000002728277290 */ /* 0x000fe2000fffe03f */
[----:B--2---:R-:W-:Y:S01]  /*1e00*/  LOP3.LUT R3, R0, 0x7, RZ, 0xc0, !PT ;  /* 0x0000000700037812 */ /* 0x004fe200078ec0ff */
[C---:B------:R-:W-:Y:S01]  /*1e10*/  IMAD.SHL.U32 R10, R18.reuse, 0x2, RZ ;  /* 0x00000002120a7824 */ /* 0x040fe200078e00ff */
[----:B------:R-:W-:Y:S01]  /*1e20*/  LOP3.LUT R0, R5, 0x1, RZ, 0xc0, !PT ;  /* 0x0000000105007812 */ /* 0x000fe200078ec0ff */
[----:B------:R-:W-:Y:S01]  /*1e30*/  UISETP.GT.U32.AND UP0, UPT, UR39, 0x11, UPT ;  /* 0x000000112700788c */ /* 0x000fe2000bf04070 */
[C---:B------:R-:W-:Y:S01]  /*1e40*/  LOP3.LUT R5, R18.reuse, 0x3, RZ, 0xc0, !PT ;  /* 0x0000000312057812 */ /* 0x040fe200078ec0ff */
[----:B------:R-:W-:Y:S01]  /*1e50*/  ULDC UR7, c[0x0][0x284] ;  /* 0x0000a10000077ab9 */ /* 0x000fe20000000800 */
[----:B------:R-:W-:Y:S01]  /*1e60*/  LOP3.LUT R4, R18, 0x60, RZ, 0xc0, !PT ;  /* 0x0000006012047812 */ /* 0x000fe200078ec0ff */
[----:B------:R-:W-:Y:S01]  /*1e70*/  IMAD.SHL.U32 R8, R0, 0x40, RZ ;  /* 0x0000004000087824 */ /* 0x000fe200078e00ff */
[----:B------:R-:W-:Y:S01]  /*1e80*/  UISETP.LT.U32.AND UP0, UPT, UR40, 0x12, UP0 ;  /* 0x000000122800788c */ /* 0x000fe20008701070 */
[----:B------:R-:W-:Y:S01]  /*1e90*/  SHF.R.S32.HI R15, RZ, 0x1f, R59 ;  /* 0x0000001fff0f7819 */ /* 0x000fe2000001143b */
[----:B------:R-:W-:Y:S01]  /*1ea0*/  UISETP.GE.U32.AND UP1, UPT, UR40, 0x12, UPT ;  /* 0x000000122800788c */ /* 0x000fe2000bf26070 */
[----:B------:R-:W-:Y:S01]  /*1eb0*/  SHF.R.U32.HI R4, RZ, 0x1, R4 ;  /* 0x00000001ff047819 */ /* 0x000fe20000011604 */
[----:B------:R-:W-:Y:S01]  /*1ec0*/  ULDC.64 UR8, c[0x0][0x5d0] ;  /* 0x0001740000087ab9 */ /* 0x000fe20000000a00 */
[C---:B------:R-:W-:Y:S01]  /*1ed0*/  LOP3.LUT R10, R61.reuse, 0x6, R10, 0xf8, !PT ;  /* 0x000000063d0a7812 */ /* 0x040fe200078ef80a */
[----:B------:R-:W-:Y:S01]  /*1ee0*/  UIMAD.WIDE.U32 UR4, UR39, 0x38e38e39, URZ ;  /* 0x38e38e39270478a5 */ /* 0x000fe2000f8e003f */
[--C-:B------:R-:W-:Y:S01]  /*1ef0*/  IADD3 R7, RZ, -R4, -R3.reuse ;  /* 0x80000004ff077210 */ /* 0x100fe20007ffe803 */
[----:B------:R-:W-:Y:S01]  /*1f00*/  USEL UR6, URZ, 0x1, !UP0 ;  /* 0x000000013f067887 */ /* 0x000fe2000c000000 */
[----:B------:R-:W-:Y:S01]  /*1f10*/  LOP3.LUT R3, R8, 0x40, R3, 0xe2, !PT ;  /* 0x0000004008037812 */ /* 0x000fe200078ee203 */
[C---:B------:R-:W-:Y:S01]  /*1f20*/  IMAD.WIDE R8, R60.reuse, 0x80, RZ ;  /* 0x000000803c087825 */ /* 0x040fe200078e02ff */
[----:B---3--:R-:W-:Y:S01]  /*1f30*/  ISETP.GE.AND P0, PT, R61, R6, PT ;  /* 0x000000063d00720c */ /* 0x008fe20003f06270 */
[----:B------:R-:W-:Y:S01]  /*1f40*/  USHF.R.U32.HI UR4, URZ, 0x2, UR5 ;  /* 0x000000023f047899 */ /* 0x000fe20008011605 */
[----:B------:R-:W-:Y:S01]  /*1f50*/  SHF.R.S32.HI R11, RZ, 0x1f, R10 ;  /* 0x0000001fff0b7819 */ /* 0x000fe2000001140a */
[----:B------:R-:W-:Y:S01]  /*1f60*/  IMAD R12, R5, -0x2, R6 ;  /* 0xfffffffe050c7824 */ /* 0x000fe200078e0206 */
[----:B------:R-:W-:Y:S01]  /*1f70*/  ULOP3.LUT UR38, UR38, UR6, URZ, 0x3c, !UPT ;  /* 0x0000000626267292 */ /* 0x000fe2000f8e3c3f */
[----:B------:R-:W-:Y:S01]  /*1f80*/  IMAD.SHL.U32 R5, R60, 0x80, RZ ;  /* 0x000000803c057824 */ /* 0x000fe200078e00ff */
[----:B------:R-:W-:Y:S01]  /*1f90*/  LOP3.LUT R73, R8, R3, R4, 0xfe, !PT ;  /* 0x0000000308497212 */ /* 0x000fe200078efe04 */
[----:B------:R-:W-:Y:S01]  /*1fa0*/  IMAD R6, R15, UR8, RZ ;  /* 0x000000080f067c24 */ /* 0x000fe2000f8e02ff */
[----:B------:R-:W-:Y:S01]  /*1fb0*/  UIMAD UR39, UR4, -0x12, UR39 ;  /* 0xffffffee042778a4 */ /* 0x000fe2000f8e0227 */
[----:B------:R-:W-:Y:S01]  /*1fc0*/  IMAD R0, R0, -0x40, R7 ;  /* 0xffffffc000007824 */ /* 0x000fe200078e0207 */
[----:B------:R-:W-:Y:S01]  /*1fd0*/  ISETP.GE.OR P0, PT, R5, UR7, P0 ;  /* 0x0000000705007c0c */ /* 0x000fe20008706670 */
[C---:B------:R-:W-:Y:S01]  /*1fe0*/  IMAD R13, R59.reuse, UR9, R6 ;  /* 0x000000093b0d7c24 */ /* 0x040fe2000f8e0206 */
[----:B------:R-:W-:Y:S01]  /*1ff0*/  @UP1 ULOP3.LUT UR38, UR38, 0x1, UR4, 0x78, !UPT ;  /* 0x0000000126261892 */ /* 0x000fe2000f8e7804 */
[----:B------:R-:W-:Y:S01]  /*2000*/  IMAD.WIDE.U32 R6, R59, UR8, R10 ;  /* 0x000000083b067c25 */ /* 0x000fe2000f8e000a */
[----:B------:R-:W-:-:S03]  /*2010*/  IADD3 R3, -R5, UR7, R0 ;  /* 0x0000000705037c10 */ /* 0x000fc6000fffe100 */
[----:B------:R-:W-:Y:S02]  /*2020*/  IMAD.IADD R7, R7, 0x1, R13 ;  /* 0x0000000107077824 */ /* 0x000fe400078e020d */
[----:B------:R-:W-:Y:S02]  /*2030*/  IMAD.IADD R4, R12, 0x1, -R61 ;  /* 0x000000010c047824 */ /* 0x000fe400078e0a3d */
[----:B------:R-:W-:Y:S02]  /*2040*/  IMAD.MOV.U32 R0, RZ, RZ, -0x1 ;  /* 0xffffffffff007424 */ /* 0x000fe400078e00ff */
[----:B------:R-:W-:Y:S05]  /*2050*/  @P0 BRA `(.L_x_35) ;  /* 0x0000002000a40947 */ /* 0x000fea0003800000 */
[----:B------:R-:W0:Y:S01]  /*2060*/  LDC.64 R66, c[0x0][0x5c8] ;  /* 0x00017200ff427b82 */ /* 0x000e220000000a00 */
[----:B-----5:R-:W-:Y:S01]  /*2070*/  FSETP.NEU.AND P0, PT, R57, RZ, PT ;  /* 0x000000ff3900720b */ /* 0x020fe20003f0d000 */
[----:B------:R-:W-:Y:S01]  /*2080*/  BSSY B0, `(.L_x_35) ;  /* 0x0000226000007945 */ /* 0x000fe20003800000 */
[----:B------:R-:W-:-:S04]  /*2090*/  ISETP.GT.AND P2, PT, R4, RZ, PT ;  /* 0x000000ff0400720c */ /* 0x000fc80003f44270 */
[----:B------:R-:W-:Y:S01]  /*20a0*/  ISETP.GT.AND P1, PT, R3, RZ, P2 ;  /* 0x000000ff0300720c */ /* 0x000fe20001724270 */
[-C--:B0-----:R-:W-:Y:S02]  /*20b0*/  IMAD R12, R9, R66.reuse, RZ ;  /* 0x00000042090c7224 */ /* 0x081fe400078e02ff */
[----:B------:R-:W-:-:S04]  /*20c0*/  IMAD.WIDE.U32 R60, R73, R66, R6 ;  /* 0x00000042493c7225 */ /* 0x000fc800078e0006 */
[----:B------:R-:W-:-:S04]  /*20d0*/  IMAD R5, R73, R67, R12 ;  /* 0x0000004349057224 */ /* 0x000fc800078e020c */
[----:B------:R-:W-:Y:S01]  /*20e0*/  IMAD.IADD R75, R61, 0x1, R5 ;  /* 0x000000013d4b7824 */ /* 0x000fe200078e0205 */
[----:B------:R-:W-:Y:S06]  /*20f0*/  @!P0 BRA `(.L_x_36) ;  /* 0x0000001400e88947 */ /* 0x000fec0003800000 */
[----:B------:R-:W0:Y:S01]  /*2100*/  LDC.64 R64, c[0x0][0x5b8] ;  /* 0x00016e00ff407b82 */ /* 0x000e220000000a00 */
[----:B------:R-:W-:-:S07]  /*2110*/  ULDC.64 UR4, c[0x0][0x5c0] ;  /* 0x0001700000047ab9 */ /* 0x000fce0000000a00 */
[----:B------:R-:W1:Y:S08]  /*2120*/  LDC.64 R68, c[0x0][0x5b0] ;  /* 0x00016c00ff447b82 */ /* 0x000e700000000a00 */
[----:B------:R-:W2:Y:S01]  /*2130*/  LDC.64 R70, c[0x0][0x5a8] ;  /* 0x00016a00ff467b82 */ /* 0x000ea20000000a00 */
[-C--:B0-----:R-:W-:Y:S02]  /*2140*/  IMAD R6, R15, R64.reuse, RZ ;  /* 0x000000400f067224 */ /* 0x081fe400078e02ff */
[----:B------:R-:W-:-:S04]  /*2150*/  IMAD.WIDE.U32 R62, R59, R64, R10 ;  /* 0x000000403b3e7225 */ /* 0x000fc800078e000a */
[----:B------:R-:W-:Y:S02]  /*2160*/  IMAD R61, R59, R65, R6 ;  /* 0x000000413b3d7224 */ /* 0x000fe400078e0206 */
[-C--:B-1----:R-:W-:Y:S02]  /*2170*/  IMAD R8, R9, R68.reuse, RZ ;  /* 0x0000004409087224 */ /* 0x082fe400078e02ff */
[----:B------:R-:W-:Y:S02]  /*2180*/  IMAD.IADD R13, R63, 0x1, R61 ;  /* 0x000000013f0d7824 */ /* 0x000fe400078e023d */
[----:B------:R-:W-:Y:S02]  /*2190*/  IMAD.MOV.U32 R12, RZ, RZ, R62 ;  /* 0x000000ffff0c7224 */ /* 0x000fe400078e003e */
[C---:B------:R-:W-:Y:S02]  /*21a0*/  IMAD R65, R73.reuse, R69, R8 ;  /* 0x0000004549417224 */ /* 0x040fe400078e0208 */
[----:B------:R-:W-:-:S04]  /*21b0*/  IMAD.WIDE.U32 R6, R73, R68, R12 ;  /* 0x0000004449067225 */ /* 0x000fc800078e000c */
[----:B------:R-:W-:Y:S01]  /*21c0*/  IMAD.IADD R5, R7, 0x1, R65 ;  /* 0x0000000107057824 */ /* 0x000fe200078e0241 */
[----:B--2---:R-:W-:-:S04]  /*21d0*/  LEA R14, P0, R6, R70, 0x1 ;  /* 0x00000046060e7211 */ /* 0x004fc800078008ff */
[----:B------:R-:W-:-:S05]  /*21e0*/  LEA.HI.X R15, R6, R71, R5, 0x1, P0 ;  /* 0x00000047060f7211 */ /* 0x000fca00000f0c05 */
[----:B------:R0:W2:Y:S01]  /*21f0*/  @P1 LDG.E.LTC128B.U16 R5, desc[UR36][R14.64] ;  /* 0x000000240e051981 */ /* 0x0000a2000c1e1520 */
[----:B------:R-:W-:Y:S01]  /*2200*/  IMAD.WIDE.U32 R6, R73, R68, R10 ;  /* 0x0000004449067225 */ /* 0x000fe200078e000a */
[----:B------:R-:W-:Y:S03]  /*2210*/  BSSY B1, `(.L_x_37) ;  /* 0x0000013000017945 */ /* 0x000fe60003800000 */
[----:B------:R-:W-:Y:S02]  /*2220*/  IMAD.IADD R7, R65, 0x1, R7 ;  /* 0x0000000141077824 */ /* 0x000fe400078e0207 */
[----:B------:R-:W-:Y:S01]  /*2230*/  IMAD.WIDE.U32 R20, R59, R64, R6 ;  /* 0x000000403b147225 */ /* 0x000fe200078e0006 */
[----:B0-----:R-:W-:-:S03]  /*2240*/  SHF.L.U64.HI R15, R68, 0x3, R69 ;  /* 0x00000003440f7819 */ /* 0x001fc60000010245 */
[----:B------:R-:W-:Y:S01]  /*2250*/  IMAD.IADD R7, R61, 0x1, R21 ;  /* 0x000000013d077824 */ /* 0x000fe200078e0215 */
[----:B------:R-:W-:Y:S01]  /*2260*/  LEA R6, P4, R20, R70, 0x1 ;  /* 0x0000004614067211 */ /* 0x000fe200078808ff */
[----:B------:R-:W-:-:S03]  /*2270*/  IMAD.SHL.U32 R14, R68, 0x8, RZ ;  /* 0x00000008440e7824 */ /* 0x000fc600078e00ff */
[----:B------:R-:W-:Y:S01]  /*2280*/  LEA.HI.X R7, R20, R71, R7, 0x1, P4 ;  /* 0x0000004714077211 */ /* 0x000fe200020f0c07 */
[----:B--2---:R-:W-:-:S04]  /*2290*/  IMAD.U32 R8, R5, 0x10000, RZ ;  /* 0x0001000005087824 */ /* 0x004fc800078e00ff */
[----:B------:R-:W-:Y:S01]  /*22a0*/  FMUL R9, R8, R57 ;  /* 0x0000003908097220 */ /* 0x000fe20000400000 */
[----:B------:R-:W-:-:S03]  /*22b0*/  LEA R8, P0, R60, UR4, 0x1 ;  /* 0x000000043c087c11 */ /* 0x000fc6000f8008ff */
[----:B------:R-:W-:Y:S01]  /*22c0*/  FFMA R24, R24, R56, R9 ;  /* 0x0000003818187223 */ /* 0x000fe20000000009 */
[----:B------:R-:W-:Y:S02]  /*22d0*/  LEA.HI.X R9, R60, UR5, R75, 0x1, P0 ;  /* 0x000000053c097c11 */ /* 0x000fe400080f0c4b */
[----:B------:R-:W-:Y:S02]  /*22e0*/  ISETP.GT.AND P0, PT, R4, 0x1, PT ;  /* 0x000000010400780c */ /* 0x000fe40003f04270 */
[----:B------:R-:W-:Y:S02]  /*22f0*/  F2FP.BF16.F32.PACK_AB R24, RZ, R24 ;  /* 0x00000018ff18723e */ /* 0x000fe400000010ff */
[----:B------:R-:W-:-:S03]  /*2300*/  ISETP.GT.AND P3, PT, R3, RZ, P0 ;  /* 0x000000ff0300720c */ /* 0x000fc60000764270 */
[----:B------:R0:W-:Y:S10]  /*2310*/  @P1 STG.E.U16 desc[UR36][R8.64], R24 ;  /* 0x0000001808001986 */ /* 0x0001f4000c101524 */
[----:B------:R-:W-:Y:S05]  /*2320*/  @!P3 BRA `(.L_x_38) ;  /* 0x000000000004b947 */ /* 0x000fea0003800000 */
[----:B------:R1:W5:Y:S02]  /*2330*/  LDG.E.LTC128B.U16 R5, desc[UR36][R6.64+0x2] ;  /* 0x0000022406057981 */ /* 0x000364000c1e1520 */
.L_x_38:
[----:B------:R-:W-:Y:S05]  /*2340*/  BSYNC B1 ;  /* 0x0000000000017941 */ /* 0x000fea0003800000 */
.L_x_37:
[----:B-----5:R-:W-:Y:S01]  /*2350*/  IMAD.U32 R12, R5, 0x10000, RZ ;  /* 0x00010000050c7824 */ /* 0x020fe200078e00ff */
[----:B------:R-:W-:Y:S01]  /*2360*/  ISETP.GT.AND P2, PT, R3, 0x8, P2 ;  /* 0x000000080300780c */ /* 0x000fe20001744270 */
[----:B------:R-:W-:Y:S01]  /*2370*/  IMAD.WIDE.U32 R20, R73, R68, R14 ;  /* 0x0000004449147225 */ /* 0x000fe200078e000e */
[----:B0-----:R-:W-:-:S03]  /*2380*/  PRMT R24, R5, 0x7610, R24 ;  /* 0x0000761005187816 */ /* 0x001fc60000000018 */
[----:B------:R-:W-:Y:S01]  /*2390*/  FMUL R12, R12, R57 ;  /* 0x000000390c0c7220 */ /* 0x000fe20000400000 */
[----:B------:R-:W-:Y:S01]  /*23a0*/  IMAD.IADD R65, R65, 0x1, R21 ;  /* 0x0000000141417824 */ /* 0x000fe200078e0215 */
[----:B------:R-:W-:Y:S02]  /*23b0*/  IADD3 R62, P1, R62, R20, RZ ;  /* 0x000000143e3e7210 */ /* 0x000fe40007f3e0ff */
[----:B------:R-:W-:-:S03]  /*23c0*/  FFMA R12, R25, R56, R12 ;  /* 0x00000038190c7223 */ /* 0x000fc6000000000c */
[----:B------:R-:W-:Y:S02]  /*23d0*/  IMAD.X R13, R65, 0x1, R13, P1 ;  /* 0x00000001410d7824 */ /* 0x000fe400008e060d */
[----:B------:R-:W-:Y:S02]  /*23e0*/  F2FP.BF16.F32.PACK_AB R12, RZ, R12 ;  /* 0x0000000cff0c723e */ /* 0x000fe400000010ff */
[----:B------:R-:W-:Y:S02]  /*23f0*/  LEA R14, P1, R62, R70, 0x1 ;  /* 0x000000463e0e7211 */ /* 0x000fe400078208ff */
[----:B------:R-:W-:Y:S02]  /*2400*/  PRMT R21, R12, 0x7610, R21 ;  /* 0x000076100c157816 */ /* 0x000fe40000000015 */
[----:B------:R-:W-:-:S03]  /*2410*/  LEA.HI.X R15, R62, R71, R13, 0x1, P1 ;  /* 0x000000473e0f7211 */ /* 0x000fc600008f0c0d */
[----:B------:R0:W-:Y:S04]  /*2420*/  @P3 STG.E.U16 desc[UR36][R8.64+0x2], R21 ;  /* 0x0000021508003986 */ /* 0x0001e8000c101524 */
[----:B------:R-:W2:Y:S01]  /*2430*/  @P2 LDG.E.LTC128B.U16 R24, desc[UR36][R14.64] ;  /* 0x000000240e182981 */ /* 0x000ea2000c1e1520 */
[----:B------:R-:W-:Y:S01]  /*2440*/  IADD3 R20, P1, R10, R20, RZ ;  /* 0x000000140a147210 */ /* 0x000fe20007f3e0ff */
[----:B------:R-:W-:Y:S01]  /*2450*/  BSSY B1, `(.L_x_39) ;  /* 0x0000011000017945 */ /* 0x000fe20003800000 */
[C---:B------:R-:W-:Y:S02]  /*2460*/  SHF.L.U64.HI R13, R66.reuse, 0x4, R67 ;  /* 0x00000004420d7819 */ /* 0x040fe40000010243 */
[----:B------:R-:W-:Y:S01]  /*2470*/  ISETP.GT.AND P0, PT, R3, 0x8, P0 ;  /* 0x000000080300780c */ /* 0x000fe20000704270 */
[----:B0-----:R-:W-:Y:S01]  /*2480*/  IMAD.X R21, R11, 0x1, R65, P1 ;  /* 0x000000010b157824 */ /* 0x001fe200008e0641 */
[----:B------:R-:W-:Y:S01]  /*2490*/  LEA R12, P1, R66, R8, 0x4 ;  /* 0x00000008420c7211 */ /* 0x000fe200078220ff */
[----:B------:R-:W-:-:S04]  /*24a0*/  IMAD.WIDE.U32 R20, R59, R64, R20 ;  /* 0x000000403b147225 */ /* 0x000fc800078e0014 */
[----:B------:R-:W-:Y:S02]  /*24b0*/  IMAD.X R13, R13, 0x1, R9, P1 ;  /* 0x000000010d0d7824 */ /* 0x000fe400008e0609 */
[----:B------:R-:W-:Y:S02]  /*24c0*/  IMAD.IADD R11, R61, 0x1, R21 ;  /* 0x000000013d0b7824 */ /* 0x000fe400078e0215 */
[----:B--2---:R-:W-:-:S04]  /*24d0*/  IMAD.U32 R10, R24, 0x10000, RZ ;  /* 0x00010000180a7824 */ /* 0x004fc800078e00ff */
[----:B------:R-:W-:Y:S01]  /*24e0*/  FMUL R5, R10, R57 ;  /* 0x000000390a057220 */ /* 0x000fe20000400000 */
[----:B------:R-:W-:-:S03]  /*24f0*/  LEA R10, P3, R20, R70, 0x1 ;  /* 0x00000046140a7211 */ /* 0x000fc600078608ff */
[----:B------:R-:W-:Y:S01]  /*2500*/  FFMA R5, R26, R56, R5 ;  /* 0x000000381a057223 */ /* 0x000fe20000000005 */
[----:B------:R-:W-:-:S04]  /*2510*/  LEA.HI.X R11, R20, R71, R11, 0x1, P3 ;  /* 0x00000047140b7211 */ /* 0x000fc800018f0c0b */
[----:B------:R-:W-:-:S05]  /*2520*/  F2FP.BF16.F32.PACK_AB R5, RZ, R5 ;  /* 0x00000005ff05723e */ /* 0x000fca00000010ff */
[----:B------:R0:W-:Y:S01]  /*2530*/  @P2 STG.E.U16 desc[UR36][R12.64], R5 ;  /* 0x000000050c002986 */ /* 0x0001e2000c101524 */
[----:B------:R-:W-:Y:S05]  /*2540*/  @!P0 BRA `(.L_x_40) ;  /* 0x0000000000048947 */ /* 0x000fea0003800000 */
[----:B------:R2:W5:Y:S02]  /*2550*/  LDG.E.LTC128B.U16 R24, desc[UR36][R10.64+0x2] ;  /* 0x000002240a187981 */ /* 0x000564000c1e1520 */
.L_x_40:
[----:B------:R-:W-:Y:S05]  /*2560*/  BSYNC B1 ;  /* 0x0000000000017941 */ /* 0x000fea0003800000 */
.L_x_39:
[----:B-----5:R-:W-:Y:S01]  /*2570*/  IMAD.U32 R14, R24, 0x10000, RZ ;  /* 0x00010000180e7824 */ /* 0x020fe200078e00ff */
[----:B------:R-:W-:Y:S01]  /*2580*/  ISETP.GT.AND P1, PT, R4, 0x8, PT ;  /* 0x000000080400780c */ /* 0x000fe20003f24270 */
[----:B------:R-:W-:Y:S02]  /*2590*/  BSSY B1, `(.L_x_41) ;  /* 0x0000008000017945 */ /* 0x000fe40003800000 */
[----:B------:R-:W-:Y:S01]  /*25a0*/  FMUL R14, R14, R57 ;  /* 0x000000390e0e7220 */ /* 0x000fe20000400000 */
[----:B------:R-:W-:-:S03]  /*25b0*/  ISETP.GT.AND P2, PT, R3, RZ, P1 ;  /* 0x000000ff0300720c */ /* 0x000fc60000f44270 */
[----:B------:R-:W-:-:S05]  /*25c0*/  FFMA R14, R27, R56, R14 ;  /* 0x000000381b0e7223 */ /* 0x000fca000000000e */
[----:B------:R-:W-:-:S05]  /*25d0*/  F2FP.BF16.F32.PACK_AB R14, RZ, R14 ;  /* 0x0000000eff0e723e */ /* 0x000fca00000010ff */
[----:B------:R3:W-:Y:S01]  /*25e0*/  @P0 STG.E.U16 desc[UR36][R12.64+0x2], R14 ;  /* 0x0000020e0c000986 */ /* 0x0007e2000c101524 */
[----:B------:R-:W-:Y:S05]  /*25f0*/  @!P2 BRA `(.L_x_42) ;  /* 0x000000000004a947 */ /* 0x000fea0003800000 */
[----:B------:R4:W5:Y:S02]  /*2600*/  LDG.E.LTC128B.U16 R24, desc[UR36][R6.64+0x10] ;  /* 0x0000102406187981 */ /* 0x000964000c1e1520 */
.L_x_42:
[----:B------:R-:W-:Y:S05]  /*2610*/  BSYNC B1 ;  /* 0x0000000000017941 */ /* 0x000fea0003800000 */
.L_x_41:
[----:B---3-5:R-:W-:Y:S01]  /*2620*/  IMAD.U32 R14, R24, 0x10000, RZ ;  /* 0x00010000180e7824 */ /* 0x028fe200078e00ff */
[----:B------:R-:W-:Y:S01]  /*2630*/  ISETP.GT.AND P0, PT, R4, 0x9, PT ;  /* 0x000000090400780c */ /* 0x000fe20003f04270 */
[----:B------:R-:W-:Y:S02]  /*2640*/  BSSY B1, `(.L_x_43) ;  /* 0x0000008000017945 */ /* 0x000fe40003800000 */
[----:B0-----:R-:W-:Y:S01]  /*2650*/  FMUL R5, R14, R57 ;  /* 0x000000390e057220 */ /* 0x001fe20000400000 */
[----:B------:R-:W-:-:S03]  /*2660*/  ISETP.GT.AND P3, PT, R3, RZ, P0 ;  /* 0x000000ff0300720c */ /* 0x000fc60000764270 */
[----:B------:R-:W-:-:S05]  /*2670*/  FFMA R5, R28, R56, R5 ;  /* 0x000000381c057223 */ /* 0x000fca0000000005 */
[----:B------:R-:W-:-:S05]  /*2680*/  F2FP.BF16.F32.PACK_AB R5, RZ, R5 ;  /* 0x00000005ff05723e */ /* 0x000fca00000010ff */
[----:B------:R0:W-:Y:S01]  /*2690*/  @P2 STG.E.U16 desc[UR36][R8.64+0x10], R5 ;  /* 0x0000100508002986 */ /* 0x0001e2000c101524 */
[----:B------:R-:W-:Y:S05]  /*26a0*/  @!P3 BRA `(.L_x_44) ;  /* 0x000000000004b947 */ /* 0x000fea0003800000 */
[----:B------:R3:W5:Y:S02]  /*26b0*/  LDG.E.LTC128B.U16 R24, desc[UR36][R6.64+0x12] ;  /* 0x0000122406187981 */ /* 0x000764000c1e1520 */
.L_x_44:
[----:B------:R-:W-:Y:S05]  /*26c0*/  BSYNC B1 ;  /* 0x0000000000017941 */ /* 0x000fea0003800000 */
.L_x_43:
[----:B-----5:R-:W-:Y:S01]  /*26d0*/  IMAD.U32 R14, R24, 0x10000, RZ ;  /* 0x00010000180e7824 */ /* 0x020fe200078e00ff */
[----:B------:R-:W-:Y:S01]  /*26e0*/  ISETP.GT.AND P1, PT, R3, 0x8, P1 ;  /* 0x000000080300780c */ /* 0x000fe20000f24270 */
[----:B------:R-:W-:Y:S02]  /*26f0*/  BSSY B1, `(.L_x_45) ;  /* 0x0000007000017945 */ /* 0x000fe40003800000 */
[----:B------:R-:W-:-:S04]  /*2700*/  FMUL R14, R14, R57 ;  /* 0x000000390e0e7220 */ /* 0x000fc80000400000 */
[----:B------:R-:W-:-:S05]  /*2710*/  FFMA R14, R29, R56, R14 ;  /* 0x000000381d0e7223 */ /* 0x000fca000000000e */
[----:B------:R-:W-:-:S05]  /*2720*/  F2FP.BF16.F32.PACK_AB R14, RZ, R14 ;  /* 0x0000000eff0e723e */ /* 0x000fca00000010ff */
[----:B------:R0:W-:Y:S01]  /*2730*/  @P3 STG.E.U16 desc[UR36][R8.64+0x12], R14 ;  /* 0x0000120e08003986 */ /* 0x0001e2000c101524 */
[----:B------:R-:W-:Y:S05]  /*2740*/  @!P1 BRA `(.L_x_46) ;  /* 0x0000000000049947 */ /* 0x000fea0003800000 */
[----:B------:R0:W5:Y:S02]  /*2750*/  LDG.E.LTC128B.U16 R24, desc[UR36][R10.64+0x10] ;  /* 0x000010240a187981 */ /* 0x000164000c1e1520 */
.L_x_46:
[----:B------:R-:W-:Y:S05]  /*2760*/  BSYNC B1 ;  /* 0x0000000000017941 */ /* 0x000fea0003800000 */
.L_x_45:
[----:B0----5:R-:W-:Y:S01]  /*2770*/  IMAD.U32 R14, R24, 0x10000, RZ ;  /* 0x00010000180e7824 */ /* 0x021fe200078e00ff */
        /* <DEDUP_REMOVED lines=8> */
.L_x_48:
[----:B------:R-:W-:Y:S05]  /*2800*/  BSYNC B1 ;  /* 0x0000000000017941 */ /* 0x000fea0003800000 */
.L_x_47:
        /* <DEDUP_REMOVED lines=10> */
.L_x_50:
[----:B------:R-:W-:Y:S05]  /*28b0*/  BSYNC B1 ;  /* 0x0000000000017941 */ /* 0x000fea0003800000 */
.L_x_49:
[----:B0----5:R-:W-:Y:S01]  /*28c0*/  IMAD.U32 R14, R24, 0x10000, RZ ;  /* 0x00010000180e7824 */ /* 0x021fe200078e00ff */
        /* <DEDUP_REMOVED lines=9> */
.L_x_52:
[----:B------:R-:W-:Y:S05]  /*2960*/  BSYNC B1 ;  /* 0x0000000000017941 */ /* 0x000fea0003800000 */
.L_x_51:
        /* <DEDUP_REMOVED lines=9> */
.L_x_54:
[----:B------:R-:W-:Y:S05]  /*2a00*/  BSYNC B1 ;  /* 0x0000000000017941 */ /* 0x000fea0003800000 */
.L_x_53:
        /* <DEDUP_REMOVED lines=9> */
.L_x_56:
[----:B------:R-:W-:Y:S05]  /*2aa0*/  BSYNC B1 ;  /* 0x0000000000017941 */ /* 0x000fea0003800000 */
.L_x_55:
        /* <DEDUP_REMOVED lines=10> */
.L_x_58:
[----:B------:R-:W-:Y:S05]  /*2b50*/  BSYNC B1 ;  /* 0x0000000000017941 */ /* 0x000fea0003800000 */
.L_x_57:
        /* <DEDUP_REMOVED lines=10> */
.L_x_60:
[----:B------:R-:W-:Y:S05]  /*2c00*/  BSYNC B1 ;  /* 0x0000000000017941 */ /* 0x000fea0003800000 */
.L_x_59:
        /* <DEDUP_REMOVED lines=9> */
.L_x_62:
[----:B------:R-:W-:Y:S05]  /*2ca0*/  BSYNC B1 ;  /* 0x0000000000017941 */ /* 0x000fea0003800000 */
.L_x_61:
        /* <DEDUP_REMOVED lines=9> */
.L_x_64:
[----:B------:R-:W-:Y:S05]  /*2d40*/  BSYNC B1 ;  /* 0x0000000000017941 */ /* 0x000fea0003800000 */
.L_x_63:
        /* <DEDUP_REMOVED lines=10> */
.L_x_66:
[----:B------:R-:W-:Y:S05]  /*2df0*/  BSYNC B1 ;  /* 0x0000000000017941 */ /* 0x000fea0003800000 */
.L_x_65:
        /* <DEDUP_REMOVED lines=10> */
.L_x_68:
[----:B------:R-:W-:Y:S05]  /*2ea0*/  BSYNC B1 ;  /* 0x0000000000017941 */ /* 0x000fea0003800000 */
.L_x_67:
        /* <DEDUP_REMOVED lines=9> */
.L_x_70:
[----:B------:R-:W-:Y:S05]  /*2f40*/  BSYNC B1 ;  /* 0x0000000000017941 */ /* 0x000fea0003800000 */
.L_x_69:
        /* <DEDUP_REMOVED lines=9> */
.L_x_72:
[----:B------:R-:W-:Y:S05]  /*2fe0*/  BSYNC B1 ;  /* 0x0000000000017941 */ /* 0x000fea0003800000 */
.L_x_71:
        /* <DEDUP_REMOVED lines=10> */
.L_x_74:
[----:B------:R-:W-:Y:S05]  /*3090*/  BSYNC B1 ;  /* 0x0000000000017941 */ /* 0x000fea0003800000 */
.L_x_73:
        /* <DEDUP_REMOVED lines=10> */
.L_x_76:
[----:B------:R-:W-:Y:S05]  /*3140*/  BSYNC B1 ;  /* 0x0000000000017941 */ /* 0x000fea0003800000 */
.L_x_75:
        /* <DEDUP_REMOVED lines=9> */
.L_x_78:
[----:B------:R-:W-:Y:S05]  /*31e0*/  BSYNC B1 ;  /* 0x0000000000017941 */ /* 0x000fea0003800000 */
.L_x_77:
        /* <DEDUP_REMOVED lines=9> */
.L_x_80:
[----:B------:R-:W-:Y:S05]  /*3280*/  BSYNC B1 ;  /* 0x0000000000017941 */ /* 0x000fea0003800000 */
.L_x_79:
        /* <DEDUP_REMOVED lines=10> */
.L_x_82:
[----:B------:R-:W-:Y:S05]  /*3330*/  BSYNC B1 ;  /* 0x0000000000017941 */ /* 0x000fea0003800000 */
.L_x_81:
        /* <DEDUP_REMOVED lines=10> */
.L_x_84:
[----:B------:R-:W-:Y:S05]  /*33e0*/  BSYNC B1 ;  /* 0x0000000000017941 */ /* 0x000fea0003800000 */
.L_x_83:
        /* <DEDUP_REMOVED lines=9> */
.L_x_86:
[----:B------:R-:W-:Y:S05]  /*3480*/  BSYNC B1 ;  /* 0x0000000000017941 */ /* 0x000fea0003800000 */
.L_x_85:
        /* <DEDUP_REMOVED lines=9> */
.L_x_88:
[----:B------:R-:W-:Y:S05]  /*3520*/  BSYNC B1 ;  /* 0x0000000000017941 */ /* 0x000fea0003800000 */
.L_x_87:
        /* <DEDUP_REMOVED lines=10> */
.L_x_90:
[----:B------:R-:W-:Y:S05]  /*35d0*/  BSYNC B1 ;  /* 0x0000000000017941 */ /* 0x000fea0003800000 */
.L_x_89:
[----:B0----5:R-:W-:Y:S01]  /*35e0*/  IMAD.U32 R14, R24, 0x10000, RZ ;  /* 0x00010000180e7824 */ /* 0x021fe200078e00ff */
[----:B------:R-:W-:Y:S01]  /*35f0*/  ISETP.GT.AND P0, PT, R4, 0x39, PT ;  /* 0x000000390400780c */ /* 0x000fe20003f04270 */
[----:B------:R-:W-:Y:S01]  /*3600*/  @P2 IMAD.MOV.U32 R4, RZ, RZ, R8 ;  /* 0x000000ffff042224 */ /* 0x000fe200078e0008 */
[----:B------:R-:W-:Y:S01]  /*3610*/  BSSY B1, `(.L_x_91) ;  /* 0x000000a000017945 */ /* 0x000fe20003800000 */
[----:B------:R-:W-:Y:S01]  /*3620*/  FMUL R5, R14, R57 ;  /* 0x000000390e057220 */ /* 0x000fe20000400000 */
[----:B------:R-:W-:-:S03]  /*3630*/  ISETP.GT.AND P3, PT, R3, RZ, P0 ;  /* 0x000000ff0300720c */ /* 0x000fc60000764270 */
[----:B------:R-:W-:-:S05]  /*3640*/  FFMA R5, R52, R56, R5 ;  /* 0x0000003834057223 */ /* 0x000fca0000000005 */
[----:B------:R-:W-:-:S04]  /*3650*/  F2FP.BF16.F32.PACK_AB R5, RZ, R5 ;  /* 0x00000005ff05723e */ /* 0x000fc800000010ff */
[----:B------:R-:W-:Y:S01]  /*3660*/  PRMT R14, R5, 0x7610, R14 ;  /* 0x00007610050e7816 */ /* 0x000fe2000000000e */
[----:B------:R-:W-:-:S05]  /*3670*/  @P2 IMAD.MOV.U32 R5, RZ, RZ, R9 ;  /* 0x000000ffff052224 */ /* 0x000fca00078e0009 */
[----:B------:R0:W-:Y:S01]  /*3680*/  @P2 STG.E.U16 desc[UR36][R4.64+0x70], R14 ;  /* 0x0000700e04002986 */ /* 0x0001e2000c101524 */
[----:B------:R-:W-:Y:S05]  /*3690*/  @!P3 BRA `(.L_x_92) ;  /* 0x000000000004b947 */ /* 0x000fea0003800000 */
[----:B------:R0:W5:Y:S02]  /*36a0*/  LDG.E.LTC128B.U16 R24, desc[UR36][R6.64+0x72] ;  /* 0x0000722406187981 */ /* 0x000164000c1e1520 */
.L_x_92:
[----:B------:R-:W-:Y:S05]  /*36b0*/  BSYNC B1 ;  /* 0x0000000000017941 */ /* 0x000fea0003800000 */
.L_x_91:
        /* <DEDUP_REMOVED lines=9> */
.L_x_94:
[----:B------:R-:W-:Y:S05]  /*3750*/  BSYNC B1 ;  /* 0x0000000000017941 */ /* 0x000fea0003800000 */
.L_x_93:
[----:B0----5:R-:W-:Y:S01]  /*3760*/  IMAD.U32 R4, R24, 0x10000, RZ ;  /* 0x0001000018047824 */ /* 0x021fe200078e00ff */
[----:B------:R-:W-:Y:S01]  /*3770*/  ISETP.GT.AND P0, PT, R3, 0x8, P0 ;  /* 0x000000080300780c */ /* 0x000fe20000704270 */
[----:B------:R-:W-:Y:S02]  /*3780*/  BSSY B1, `(.L_x_95) ;  /* 0x000000a000017945 */ /* 0x000fe40003800000 */
[----:B------:R-:W-:Y:S01]  /*3790*/  FMUL R5, R4, R57 ;  /* 0x0000003904057220 */ /* 0x000fe20000400000 */
[----:B------:R-:W-:-:S03]  /*37a0*/  @P1 IMAD.MOV.U32 R4, RZ, RZ, R12 ;  /* 0x000000ffff041224 */ /* 0x000fc600078e000c */
[----:B------:R-:W-:-:S05]  /*37b0*/  FFMA R5, R54, R56, R5 ;  /* 0x0000003836057223 */ /* 0x000fca0000000005 */
[----:B------:R-:W-:-:S04]  /*37c0*/  F2FP.BF16.F32.PACK_AB R5, RZ, R5 ;  /* 0x00000005ff05723e */ /* 0x000fc800000010ff */
[----:B-1-34-:R-:W-:Y:S01]  /*37d0*/  PRMT R6, R5, 0x7610, R6 ;  /* 0x0000761005067816 */ /* 0x01afe20000000006 */
[----:B------:R-:W-:-:S05]  /*37e0*/  @P1 IMAD.MOV.U32 R5, RZ, RZ, R13 ;  /* 0x000000ffff051224 */ /* 0x000fca00078e000d */
[----:B------:R0:W-:Y:S01]  /*37f0*/  @P1 STG.E.U16 desc[UR36][R4.64+0x70], R6 ;  /* 0x0000700604001986 */ /* 0x0001e2000c101524 */
[----:B------:R-:W-:Y:S05]  /*3800*/  @!P0 BRA `(.L_x_96) ;  /* 0x0000000000048947 */ /* 0x000fea0003800000 */
[----:B------:R1:W5:Y:S02]  /*3810*/  LDG.E.LTC128B.U16 R24, desc[UR36][R10.64+0x72] ;  /* 0x000072240a187981 */ /* 0x000364000c1e1520 */
.L_x_96:
[----:B------:R-:W-:Y:S05]  /*3820*/  BSYNC B1 ;  /* 0x0000000000017941 */ /* 0x000fea0003800000 */
.L_x_95:
[----:B------:R-:W-:Y:S05]  /*3830*/  @!P0 BRA `(.L_x_97) ;  /* 0x0000000800a88947 */ /* 0x000fea0003800000 */
[----:B-----5:R-:W-:-:S04]  /*3840*/  IMAD.U32 R24, R24, 0x10000, RZ ;  /* 0x0001000018187824 */ /* 0x020fc800078e00ff */
[----:B------:R-:W-:-:S04]  /*3850*/  FMUL R24, R24, R57 ;  /* 0x0000003918187220 */ /* 0x000fc80000400000 */
[----:B------:R-:W-:-:S05]  /*3860*/  FFMA R24, R55, R56, R24 ;  /* 0x0000003837187223 */ /* 0x000fca0000000018 */
[----:B------:R-:W-:-:S05]  /*3870*/  F2FP.BF16.F32.PACK_AB R24, RZ, R24 ;  /* 0x00000018ff18723e */ /* 0x000fca00000010ff */
[----:B------:R3:W-:Y:S01]  /*3880*/  STG.E.U16 desc[UR36][R12.64+0x72], R24 ;  /* 0x000072180c007986 */ /* 0x0007e2000c101524 */
[----:B------:R-:W-:Y:S05]  /*3890*/  BRA `(.L_x_97) ;  /* 0x0000000800907947 */ /* 0x000fea0003800000 */
.L_x_36:
[----:B------:R-:W-:Y:S01]  /*38a0*/  ISETP.GT.AND P0, PT, R4, 0x1, PT ;  /* 0x000000010400780c */ /* 0x000fe20003f04270 */
[----:B------:R-:W-:Y:S01]  /*38b0*/  ULDC.64 UR4, c[0x0][0x5c0] ;  /* 0x0001700000047ab9 */ /* 0x000fe20000000a00 */
[-C--:B------:R-:W-:Y:S01]  /*38c0*/  FMUL R24, R24, R56.reuse ;  /* 0x0000003818187220 */ /* 0x080fe20000400000 */
[-C--:B------:R-:W-:Y:S01]  /*38d0*/  FMUL R25, R25, R56.reuse ;  /* 0x0000003819197220 */ /* 0x080fe20000400000 */
[----:B------:R-:W-:Y:S01]  /*38e0*/  ISETP.GT.AND P3, PT, R3, RZ, P0 ;  /* 0x000000ff0300720c */ /* 0x000fe20000764270 */
[-C--:B------:R-:W-:Y:S01]  /*38f0*/  FMUL R26, R26, R56.reuse ;  /* 0x000000381a1a7220 */ /* 0x080fe20000400000 */
[----:B------:R-:W-:Y:S01]  /*3900*/  LEA R6, P4, R60, UR4, 0x1 ;  /* 0x000000043c067c11 */ /* 0x000fe2000f8808ff */
[----:B------:R-:W-:Y:S01]  /*3910*/  FMUL R27, R27, R56 ;  /* 0x000000381b1b7220 */ /* 0x000fe20000400000 */
[----:B------:R-:W-:Y:S01]  /*3920*/  F2FP.BF16.F32.PACK_AB R24, RZ, R24 ;  /* 0x00000018ff18723e */ /* 0x000fe200000010ff */
[-C--:B------:R-:W-:Y:S01]  /*3930*/  FMUL R28, R28, R56.reuse ;  /* 0x000000381c1c7220 */ /* 0x080fe20000400000 */
[----:B------:R-:W-:Y:S01]  /*3940*/  LEA.HI.X R7, R60, UR5, R75, 0x1, P4 ;  /* 0x000000053c077c11 */ /* 0x000fe2000a0f0c4b */
[-C--:B------:R-:W-:Y:S01]  /*3950*/  FMUL R29, R29, R56.reuse ;  /* 0x000000381d1d7220 */ /* 0x080fe20000400000 */
[----:B------:R-:W-:Y:S01]  /*3960*/  F2FP.BF16.F32.PACK_AB R25, RZ, R25 ;  /* 0x00000019ff19723e */ /* 0x000fe200000010ff */
[-C--:B------:R-:W-:Y:S01]  /*3970*/  FMUL R30, R30, R56.reuse ;  /* 0x000000381e1e7220 */ /* 0x080fe20000400000 */
[----:B------:R-:W-:Y:S01]  /*3980*/  SHF.L.U64.HI R67, R66, 0x4, R67 ;  /* 0x0000000442437819 */ /* 0x000fe20000010243 */
[----:B------:R-:W-:Y:S01]  /*3990*/  @P1 STG.E.U16 desc[UR36][R6.64], R24 ;  /* 0x0000001806001986 */ /* 0x000fe2000c101524 */
[----:B------:R-:W-:Y:S01]  /*39a0*/  ISETP.GT.AND P1, PT, R4, 0x8, PT ;  /* 0x000000080400780c */ /* 0x000fe20003f24270 */
[----:B------:R-:W-:Y:S01]  /*39b0*/  FMUL R31, R31, R56 ;  /* 0x000000381f1f7220 */ /* 0x000fe20000400000 */
[C---:B------:R-:W-:Y:S01]  /*39c0*/  ISETP.GT.AND P4, PT, R3.reuse, 0x8, P0 ;  /* 0x000000080300780c */ /* 0x040fe20000784270 */
[----:B------:R-:W-:Y:S01]  /*39d0*/  @P3 STG.E.U16 desc[UR36][R6.64+0x2], R25 ;  /* 0x0000021906003986 */ /* 0x000fe2000c101524 */
[----:B------:R-:W-:Y:S01]  /*39e0*/  LEA R8, P3, R66, R6, 0x4 ;  /* 0x0000000642087211 */ /* 0x000fe200078620ff */
[-C--:B------:R-:W-:Y:S01]  /*39f0*/  FMUL R32, R32, R56.reuse ;  /* 0x0000003820207220 */ /* 0x080fe20000400000 */
[----:B------:R-:W-:Y:S01]  /*3a00*/  ISETP.GT.AND P2, PT, R3, 0x8, P2 ;  /* 0x000000080300780c */ /* 0x000fe20001744270 */
[-C--:B------:R-:W-:Y:S01]  /*3a10*/  FMUL R33, R33, R56.reuse ;  /* 0x0000003821217220 */ /* 0x080fe20000400000 */
[----:B------:R-:W-:Y:S01]  /*3a20*/  ISETP.GT.AND P0, PT, R4, 0x9, PT ;  /* 0x000000090400780c */ /* 0x000fe20003f04270 */
[----:B------:R-:W-:Y:S01]  /*3a30*/  IMAD.X R9, R67, 0x1, R7, P3 ;  /* 0x0000000143097824 */ /* 0x000fe200018e0607 */
[C---:B------:R-:W-:Y:S01]  /*3a40*/  ISETP.GT.AND P5, PT, R3.reuse, RZ, P1 ;  /* 0x000000ff0300720c */ /* 0x040fe20000fa4270 */
[-C--:B------:R-:W-:Y:S01]  /*3a50*/  FMUL R34, R34, R56.reuse ;  /* 0x0000003822227220 */ /* 0x080fe20000400000 */
[----:B------:R-:W-:Y:S01]  /*3a60*/  ISETP.GT.AND P3, PT, R3, RZ, P0 ;  /* 0x000000ff0300720c */ /* 0x000fe20000764270 */
[----:B------:R-:W-:Y:S01]  /*3a70*/  FMUL R35, R35, R56 ;  /* 0x0000003823237220 */ /* 0x000fe20000400000 */
[----:B------:R-:W-:Y:S01]  /*3a80*/  F2FP.BF16.F32.PACK_AB R26, RZ, R26 ;  /* 0x0000001aff1a723e */ /* 0x000fe200000010ff */
[-C--:B------:R-:W-:Y:S01]  /*3a90*/  FMUL R36, R36, R56.reuse ;  /* 0x0000003824247220 */ /* 0x080fe20000400000 */
[----:B------:R-:W-:Y:S01]  /*3aa0*/  F2FP.BF16.F32.PACK_AB R27, RZ, R27 ;  /* 0x0000001bff1b723e */ /* 0x000fe200000010ff */
[----:B------:R-:W-:Y:S01]  /*3ab0*/  FMUL R37, R37, R56 ;  /* 0x0000003825257220 */ /* 0x000fe20000400000 */
[----:B------:R-:W-:Y:S01]  /*3ac0*/  F2FP.BF16.F32.PACK_AB R28, RZ, R28 ;  /* 0x0000001cff1c723e */ /* 0x000fe200000010ff */
[----:B------:R-:W-:Y:S01]  /*3ad0*/  @P2 STG.E.U16 desc[UR36][R8.64], R26 ;  /* 0x0000001a08002986 */ /* 0x000fe2000c101524 */
[----:B------:R-:W-:Y:S01]  /*3ae0*/  F2FP.BF16.F32.PACK_AB R29, RZ, R29 ;  /* 0x0000001dff1d723e */ /* 0x000fe200000010ff */
[-C--:B------:R-:W-:Y:S01]  /*3af0*/  FMUL R38, R38, R56.reuse ;  /* 0x0000003826267220 */ /* 0x080fe20000400000 */
[----:B------:R-:W-:Y:S01]  /*3b00*/  ISETP.GT.AND P2, PT, R3, 0x8, P1 ;  /* 0x000000080300780c */ /* 0x000fe20000f44270 */
[----:B------:R-:W-:Y:S01]  /*3b10*/  @P4 STG.E.U16 desc[UR36][R8.64+0x2], R27 ;  /* 0x0000021b08004986 */ /* 0x000fe2000c101524 */
[----:B------:R-:W-:Y:S01]  /*3b20*/  ISETP.GT.AND P1, PT, R4, 0x10, PT ;  /* 0x000000100400780c */ /* 0x000fe20003f24270 */
[----:B------:R-:W-:Y:S01]  /*3b30*/  FMUL R39, R39, R56 ;  /* 0x0000003827277220 */ /* 0x000fe20000400000 */
[----:B------:R-:W-:Y:S01]  /*3b40*/  F2FP.BF16.F32.PACK_AB R30, RZ, R30 ;  /* 0x0000001eff1e723e */ /* 0x000fe200000010ff */
[----:B------:R-:W-:Y:S01]  /*3b50*/  @P5 STG.E.U16 desc[UR36][R6.64+0x10], R28 ;  /* 0x0000101c06005986 */ /* 0x000fe2000c101524 */
[C---:B------:R-:W-:Y:S01]  /*3b60*/  ISETP.GT.AND P4, PT, R3.reuse, RZ, P1 ;  /* 0x000000ff0300720c */ /* 0x040fe20000f84270 */
[-C--:B------:R-:W-:Y:S01]  /*3b70*/  FMUL R40, R40, R56.reuse ;  /* 0x0000003828287220 */ /* 0x080fe20000400000 */
[----:B------:R-:W-:Y:S01]  /*3b80*/  F2FP.BF16.F32.PACK_AB R31, RZ, R31 ;  /* 0x0000001fff1f723e */ /* 0x000fe200000010ff */
[----:B------:R-:W-:Y:S01]  /*3b90*/  @P3 STG.E.U16 desc[UR36][R6.64+0x12], R29 ;  /* 0x0000121d06003986 */ /* 0x000fe2000c101524 */
[----:B------:R-:W-:Y:S01]  /*3ba0*/  ISETP.GT.AND P3, PT, R3, 0x8, P0 ;  /* 0x000000080300780c */ /* 0x000fe20000764270 */
[----:B------:R-:W-:Y:S01]  /*3bb0*/  FMUL R41, R41, R56 ;  /* 0x0000003829297220 */ /* 0x000fe20000400000 */
[----:B------:R-:W-:Y:S01]  /*3bc0*/  ISETP.GT.AND P0, PT, R4, 0x11, PT ;  /* 0x000000110400780c */ /* 0x000fe20003f04270 */
[----:B------:R-:W-:Y:S01]  /*3bd0*/  @P2 STG.E.U16 desc[UR36][R8.64+0x10], R30 ;  /* 0x0000101e08002986 */ /* 0x000fe2000c101524 */
[----:B------:R-:W-:Y:S01]  /*3be0*/  F2FP.BF16.F32.PACK_AB R32, RZ, R32 ;  /* 0x00000020ff20723e */ /* 0x000fe200000010ff */
[-C--:B------:R-:W-:Y:S01]  /*3bf0*/  FMUL R42, R42, R56.reuse ;  /* 0x000000382a2a7220 */ /* 0x080fe20000400000 */
[----:B------:R-:W-:Y:S01]  /*3c00*/  ISETP.GT.AND P5, PT, R3, RZ, P0 ;  /* 0x000000ff0300720c */ /* 0x000fe200007a4270 */
[-C--:B------:R-:W-:Y:S01]  /*3c10*/  FMUL R43, R43, R56.reuse ;  /* 0x000000382b2b7220 */ /* 0x080fe20000400000 */
[----:B------:R-:W-:Y:S01]  /*3c20*/  ISETP.GT.AND P2, PT, R3, 0x8, P1 ;  /* 0x000000080300780c */ /* 0x000fe20000f44270 */
[-C--:B------:R-:W-:Y:S01]  /*3c30*/  FMUL R44, R44, R56.reuse ;  /* 0x000000382c2c7220 */ /* 0x080fe20000400000 */
[----:B------:R-:W-:Y:S01]  /*3c40*/  ISETP.GT.AND P1, PT, R4, 0x18, PT ;  /* 0x000000180400780c */ /* 0x000fe20003f24270 */
[-C--:B------:R-:W-:Y:S01]  /*3c50*/  FMUL R45, R45, R56.reuse ;  /* 0x000000382d2d7220 */ /* 0x080fe20000400000 */
[----:B------:R-:W-:Y:S01]  /*3c60*/  F2FP.BF16.F32.PACK_AB R33, RZ, R33 ;  /* 0x00000021ff21723e */ /* 0x000fe200000010ff */
[----:B------:R-:W-:Y:S01]  /*3c70*/  @P3 STG.E.U16 desc[UR36][R8.64+0x12], R31 ;  /* 0x0000121f08003986 */ /* 0x000fe2000c101524 */
[C---:B------:R-:W-:Y:S01]  /*3c80*/  ISETP.GT.AND P3, PT, R3.reuse, 0x8, P0 ;  /* 0x000000080300780c */ /* 0x040fe20000764270 */
[-C--:B------:R-:W-:Y:S01]  /*3c90*/  FMUL R46, R46, R56.reuse ;  /* 0x000000382e2e7220 */ /* 0x080fe20000400000 */
[----:B------:R-:W-:Y:S01]  /*3ca0*/  ISETP.GT.AND P0, PT, R4, 0x19, PT ;  /* 0x000000190400780c */ /* 0x000fe20003f04270 */
[----:B------:R-:W-:Y:S01]  /*3cb0*/  @P4 STG.E.U16 desc[UR36][R6.64+0x20], R32 ;  /* 0x0000202006004986 */ /* 0x000fe2000c101524 */
[----:B------:R-:W-:Y:S01]  /*3cc0*/  ISETP.GT.AND P4, PT, R3, RZ, P1 ;  /* 0x000000ff0300720c */ /* 0x000fe20000f84270 */
[----:B------:R-:W-:Y:S01]  /*3cd0*/  FMUL R47, R47, R56 ;  /* 0x000000382f2f7220 */ /* 0x000fe20000400000 */
[----:B------:R-:W-:Y:S01]  /*3ce0*/  F2FP.BF16.F32.PACK_AB R34, RZ, R34 ;  /* 0x00000022ff22723e */ /* 0x000fe200000010ff */
[----:B------:R-:W-:Y:S01]  /*3cf0*/  @P5 STG.E.U16 desc[UR36][R6.64+0x22], R33 ;  /* 0x0000222106005986 */ /* 0x000fe2000c101524 */
[----:B------:R-:W-:Y:S01]  /*3d00*/  ISETP.GT.AND P5, PT, R3, RZ, P0 ;  /* 0x000000ff0300720c */ /* 0x000fe200007a4270 */
[----:B------:R-:W-:Y:S01]  /*3d10*/  FMUL R48, R48, R56 ;  /* 0x0000003830307220 */ /* 0x000fe20000400000 */
[----:B------:R-:W-:Y:S01]  /*3d20*/  F2FP.BF16.F32.PACK_AB R35, RZ, R35 ;  /* 0x00000023ff23723e */ /* 0x000fe200000010ff */
[----:B------:R-:W-:Y:S01]  /*3d30*/  @P2 STG.E.U16 desc[UR36][R8.64+0x20], R34 ;  /* 0x0000202208002986 */ /* 0x000fe2000c101524 */
[----:B------:R-:W-:Y:S01]  /*3d40*/  F2FP.BF16.F32.PACK_AB R36, RZ, R36 ;  /* 0x00000024ff24723e */ /* 0x000fe200000010ff */
[-C--:B------:R-:W-:Y:S01]  /*3d50*/  FMUL R49, R49, R56.reuse ;  /* 0x0000003831317220 */ /* 0x080fe20000400000 */
[C---:B------:R-:W-:Y:S01]  /*3d60*/  ISETP.GT.AND P2, PT, R3.reuse, 0x8, P1 ;  /* 0x000000080300780c */ /* 0x040fe20000f44270 */
[----:B------:R-:W-:Y:S01]  /*3d70*/  @P3 STG.E.U16 desc[UR36][R8.64+0x22], R35 ;  /* 0x0000222308003986 */ /* 0x000fe2000c101524 */
[----:B------:R-:W-:Y:S01]  /*3d80*/  ISETP.GT.AND P1, PT, R4, 0x20, PT ;  /* 0x000000200400780c */ /* 0x000fe20003f24270 */
[-C--:B------:R-:W-:Y:S01]  /*3d90*/  FMUL R50, R50, R56.reuse ;  /* 0x0000003832327220 */ /* 0x080fe20000400000 */
[----:B------:R-:W-:Y:S01]  /*3da0*/  F2FP.BF16.F32.PACK_AB R37, RZ, R37 ;  /* 0x00000025ff25723e */ /* 0x000fe200000010ff */
[----:B------:R-:W-:Y:S01]  /*3db0*/  @P4 STG.E.U16 desc[UR36][R6.64+0x30], R36 ;  /* 0x0000302406004986 */ /* 0x000fe2000c101524 */
[----:B------:R-:W-:Y:S01]  /*3dc0*/  ISETP.GT.AND P3, PT, R3, 0x8, P0 ;  /* 0x000000080300780c */ /* 0x000fe20000764270 */
[-C--:B------:R-:W-:Y:S01]  /*3dd0*/  FMUL R51, R51, R56.reuse ;  /* 0x0000003833337220 */ /* 0x080fe20000400000 */
[----:B------:R-:W-:Y:S01]  /*3de0*/  ISETP.GT.AND P0, PT, R4, 0x21, PT ;  /* 0x000000210400780c */ /* 0x000fe20003f04270 */
[----:B------:R-:W-:Y:S01]  /*3df0*/  @P5 STG.E.U16 desc[UR36][R6.64+0x32], R37 ;  /* 0x0000322506005986 */ /* 0x000fe2000c101524 */
        /* <DEDUP_REMOVED lines=10> */
[----:B------:R-:W-:-:S02]  /*3ea0*/  F2FP.BF16.F32.PACK_AB R41, RZ, R41 ;  /* 0x00000029ff29723e */ /* 0x000fc400000010ff */
[C---:B------:R-:W-:Y:S01]  /*3eb0*/  ISETP.GT.AND P1, PT, R3.reuse, 0x8, P1 ;  /* 0x000000080300780c */ /* 0x040fe20000f24270 */
[----:B------:R-:W-:Y:S01]  /*3ec0*/  @P3 STG.E.U16 desc[UR36][R8.64+0x32], R39 ;  /* 0x0000322708003986 */ /* 0x000fe2000c101524 */
[C---:B------:R-:W-:Y:S02]  /*3ed0*/  ISETP.GT.AND P2, PT, R3.reuse, 0x8, P0 ;  /* 0x000000080300780c */ /* 0x040fe40000744270 */
[C---:B------:R-:W-:Y:S01]  /*3ee0*/  ISETP.GT.AND P0, PT, R4.reuse, 0x29, PT ;  /* 0x000000290400780c */ /* 0x040fe20003f04270 */
[----:B------:R-:W-:Y:S01]  /*3ef0*/  @P4 STG.E.U16 desc[UR36][R6.64+0x40], R40 ;  /* 0x0000402806004986 */ /* 0x000fe2000c101524 */
[----:B------:R-:W-:Y:S02]  /*3f00*/  ISETP.GT.AND P4, PT, R4, 0x28, PT ;  /* 0x000000280400780c */ /* 0x000fe40003f84270 */
[----:B------:R-:W-:Y:S01]  /*3f10*/  F2FP.BF16.F32.PACK_AB R42, RZ, R42 ;  /* 0x0000002aff2a723e */ /* 0x000fe200000010ff */
[----:B------:R-:W-:Y:S01]  /*3f20*/  @P5 STG.E.U16 desc[UR36][R6.64+0x42], R41 ;  /* 0x0000422906005986 */ /* 0x000fe2000c101524 */
[----:B------:R-:W-:-:S02]  /*3f30*/  ISETP.GT.AND P5, PT, R3, RZ, P4 ;  /* 0x000000ff0300720c */ /* 0x000fc400027a4270 */
[C---:B------:R-:W-:Y:S01]  /*3f40*/  ISETP.GT.AND P3, PT, R3.reuse, RZ, P0 ;  /* 0x000000ff0300720c */ /* 0x040fe20000764270 */
[----:B------:R-:W-:Y:S01]  /*3f50*/  @P1 STG.E.U16 desc[UR36][R8.64+0x40], R42 ;  /* 0x0000402a08001986 */ /* 0x000fe2000c101524 */
[----:B------:R-:W-:Y:S02]  /*3f60*/  F2FP.BF16.F32.PACK_AB R43, RZ, R43 ;  /* 0x0000002bff2b723e */ /* 0x000fe400000010ff */
[----:B------:R-:W-:Y:S02]  /*3f70*/  F2FP.BF16.F32.PACK_AB R44, RZ, R44 ;  /* 0x0000002cff2c723e */ /* 0x000fe400000010ff */
[C---:B------:R-:W-:Y:S01]  /*3f80*/  ISETP.GT.AND P4, PT, R3.reuse, 0x8, P4 ;  /* 0x000000080300780c */ /* 0x040fe20002784270 */
[----:B------:R-:W-:Y:S01]  /*3f90*/  @P2 STG.E.U16 desc[UR36][R8.64+0x42], R43 ;  /* 0x0000422b08002986 */ /* 0x000fe2000c101524 */
[----:B------:R-:W-:Y:S02]  /*3fa0*/  F2FP.BF16.F32.PACK_AB R45, RZ, R45 ;  /* 0x0000002dff2d723e */ /* 0x000fe400000010ff */
[----:B------:R-:W-:Y:S01]  /*3fb0*/  ISETP.GT.AND P2, PT, R4, 0x31, PT ;  /* 0x000000310400780c */ /* 0x000fe20003f44270 */
[----:B------:R-:W-:Y:S01]  /*3fc0*/  @P5 STG.E.U16 desc[UR36][R6.64+0x50], R44 ;  /* 0x0000502c06005986 */ /* 0x000fe2000c101524 */
[----:B------:R-:W-:-:S02]  /*3fd0*/  ISETP.GT.AND P5, PT, R3, 0x8, P0 ;  /* 0x000000080300780c */ /* 0x000fc400007a4270 */
[C---:B------:R-:W-:Y:S01]  /*3fe0*/  ISETP.GT.AND P1, PT, R4.reuse, 0x38, PT ;  /* 0x000000380400780c */ /* 0x040fe20003f24270 */
[----:B------:R-:W-:Y:S01]  /*3ff0*/  @P3 STG.E.U16 desc[UR36][R6.64+0x52], R45 ;  /* 0x0000522d06003986 */ /* 0x000fe2000c101524 */
[C---:B------:R-:W-:Y:S02]  /*4000*/  ISETP.GT.AND P3, PT, R4.reuse, 0x30, PT ;  /* 0x000000300400780c */ /* 0x040fe40003f64270 */
[----:B------:R-:W-:Y:S01]  /*4010*/  ISETP.GT.AND P0, PT, R4, 0x39, PT ;  /* 0x000000390400780c */ /* 0x000fe20003f04270 */
[----:B------:R-:W-:Y:S01]  /*4020*/  @P4 IMAD.MOV.U32 R4, RZ, RZ, R8 ;  /* 0x000000ffff044224 */ /* 0x000fe200078e0008 */
[----:B------:R-:W-:Y:S01]  /*4030*/  F2FP.BF16.F32.PACK_AB R46, RZ, R46 ;  /* 0x0000002eff2e723e */ /* 0x000fe200000010ff */
[----:B------:R-:W-:Y:S01]  /*4040*/  @P4 IMAD.MOV.U32 R5, RZ, RZ, R9 ;  /* 0x000000ffff054224 */ /* 0x000fe200078e0009 */
[----:B------:R-:W-:Y:S02]  /*4050*/  F2FP.BF16.F32.PACK_AB R47, RZ, R47 ;  /* 0x0000002fff2f723e */ /* 0x000fe400000010ff */
[----:B------:R-:W-:-:S02]  /*4060*/  F2FP.BF16.F32.PACK_AB R48, RZ, R48 ;  /* 0x00000030ff30723e */ /* 0x000fc400000010ff */
[----:B------:R0:W-:Y:S01]  /*4070*/  @P4 STG.E.U16 desc[UR36][R4.64+0x50], R46 ;  /* 0x0000502e04004986 */ /* 0x0001e2000c101524 */
[C---:B------:R-:W-:Y:S02]  /*4080*/  ISETP.GT.AND P4, PT, R3.reuse, RZ, P2 ;  /* 0x000000ff0300720c */ /* 0x040fe40001784270 */
[----:B------:R-:W-:Y:S02]  /*4090*/  F2FP.BF16.F32.PACK_AB R49, RZ, R49 ;  /* 0x00000031ff31723e */ /* 0x000fe400000010ff */
[----:B------:R-:W-:Y:S02]  /*40a0*/  ISETP.GT.AND P2, PT, R3, 0x8, P2 ;  /* 0x000000080300780c */ /* 0x000fe40001744270 */
[----:B------:R-:W-:Y:S02]  /*40b0*/  F2FP.BF16.F32.PACK_AB R50, RZ, R50 ;  /* 0x00000032ff32723e */ /* 0x000fe400000010ff */
[----:B------:R-:W-:Y:S02]  /*40c0*/  F2FP.BF16.F32.PACK_AB R51, RZ, R51 ;  /* 0x00000033ff33723e */ /* 0x000fe400000010ff */
[----:B------:R-:W-:Y:S01]  /*40d0*/  F2FP.BF16.F32.PACK_AB R52, RZ, R52 ;  /* 0x00000034ff34723e */ /* 0x000fe200000010ff */
[----:B0-----:R-:W-:Y:S01]  /*40e0*/  @P5 IMAD.MOV.U32 R4, RZ, RZ, R8 ;  /* 0x000000ffff045224 */ /* 0x001fe200078e0008 */
[----:B------:R-:W-:Y:S01]  /*40f0*/  F2FP.BF16.F32.PACK_AB R53, RZ, R53 ;  /* 0x00000035ff35723e */ /* 0x000fe200000010ff */
[----:B------:R-:W-:Y:S01]  /*4100*/  @P5 IMAD.MOV.U32 R5, RZ, RZ, R9 ;  /* 0x000000ffff055224 */ /* 0x000fe200078e0009 */
[----:B------:R-:W-:-:S02]  /*4110*/  F2FP.BF16.F32.PACK_AB R54, RZ, R54 ;  /* 0x00000036ff36723e */ /* 0x000fc400000010ff */
[----:B------:R-:W-:Y:S02]  /*4120*/  F2FP.BF16.F32.PACK_AB R55, RZ, R55 ;  /* 0x00000037ff37723e */ /* 0x000fe400000010ff */
[----:B------:R0:W-:Y:S01]  /*4130*/  @P5 STG.E.U16 desc[UR36][R4.64+0x52], R47 ;  /* 0x0000522f04005986 */ /* 0x0001e2000c101524 */
[C---:B------:R-:W-:Y:S02]  /*4140*/  ISETP.GT.AND P5, PT, R3.reuse, RZ, P3 ;  /* 0x000000ff0300720c */ /* 0x040fe40001fa4270 */
[----:B------:R-:W-:-:S11]  /*4150*/  ISETP.GT.AND P3, PT, R3, 0x8, P3 ;  /* 0x000000080300780c */ /* 0x000fd60001f64270 */
[----:B0-----:R-:W-:Y:S02]  /*4160*/  @P5 IMAD.MOV.U32 R4, RZ, RZ, R6 ;  /* 0x000000ffff045224 */ /* 0x001fe400078e0006 */
[----:B------:R-:W-:-:S05]  /*4170*/  @P5 IMAD.MOV.U32 R5, RZ, RZ, R7 ;  /* 0x000000ffff055224 */ /* 0x000fca00078e0007 */
[----:B------:R0:W-:Y:S01]  /*4180*/  @P5 STG.E.U16 desc[UR36][R4.64+0x60], R48 ;  /* 0x0000603004005986 */ /* 0x0001e2000c101524 */
[C---:B------:R-:W-:Y:S02]  /*4190*/  ISETP.GT.AND P5, PT, R3.reuse, RZ, P0 ;  /* 0x000000ff0300720c */ /* 0x040fe400007a4270 */
[----:B------:R-:W-:Y:S01]  /*41a0*/  ISETP.GT.AND P0, PT, R3, 0x8, P0 ;  /* 0x000000080300780c */ /* 0x000fe20000704270 */
[----:B0-----:R-:W-:Y:S02]  /*41b0*/  @P4 IMAD.MOV.U32 R4, RZ, RZ, R6 ;  /* 0x000000ffff044224 */ /* 0x001fe400078e0006 */
[----:B------:R-:W-:-:S05]  /*41c0*/  @P4 IMAD.MOV.U32 R5, RZ, RZ, R7 ;  /* 0x000000ffff054224 */ /* 0x000fca00078e0007 */
[----:B------:R0:W-:Y:S01]  /*41d0*/  @P4 STG.E.U16 desc[UR36][R4.64+0x62], R49 ;  /* 0x0000623104004986 */ /* 0x0001e2000c101524 */
[C---:B------:R-:W-:Y:S02]  /*41e0*/  ISETP.GT.AND P4, PT, R3.reuse, RZ, P1 ;  /* 0x000000ff0300720c */ /* 0x040fe40000f84270 */
[----:B------:R-:W-:Y:S01]  /*41f0*/  ISETP.GT.AND P1, PT, R3, 0x8, P1 ;  /* 0x000000080300780c */ /* 0x000fe20000f24270 */
[----:B0-----:R-:W-:Y:S02]  /*4200*/  @P3 IMAD.MOV.U32 R4, RZ, RZ, R8 ;  /* 0x000000ffff043224 */ /* 0x001fe400078e0008 */
[----:B------:R-:W-:-:S05]  /*4210*/  @P3 IMAD.MOV.U32 R5, RZ, RZ, R9 ;  /* 0x000000ffff053224 */ /* 0x000fca00078e0009 */
[----:B------:R0:W-:Y:S02]  /*4220*/  @P3 STG.E.U16 desc[UR36][R4.64+0x60], R50 ;  /* 0x0000603204003986 */ /* 0x0001e4000c101524 */
[----:B0-----:R-:W-:Y:S02]  /*4230*/  @P2 IMAD.MOV.U32 R4, RZ, RZ, R8 ;  /* 0x000000ffff042224 */ /* 0x001fe400078e0008 */
[----:B------:R-:W-:-:S05]  /*4240*/  @P2 IMAD.MOV.U32 R5, RZ, RZ, R9 ;  /* 0x000000ffff052224 */ /* 0x000fca00078e0009 */
[----:B------:R0:W-:Y:S02]  /*4250*/  @P2 STG.E.U16 desc[UR36][R4.64+0x62], R51 ;  /* 0x0000623304002986 */ /* 0x0001e4000c101524 */
[----:B0-----:R-:W-:Y:S02]  /*4260*/  @P4 IMAD.MOV.U32 R4, RZ, RZ, R6 ;  /* 0x000000ffff044224 */ /* 0x001fe400078e0006 */
[----:B------:R-:W-:-:S05]  /*4270*/  @P4 IMAD.MOV.U32 R5, RZ, RZ, R7 ;  /* 0x000000ffff054224 */ /* 0x000fca00078e0007 */
[----:B------:R0:W-:Y:S04]  /*4280*/  @P4 STG.E.U16 desc[UR36][R4.64+0x70], R52 ;  /* 0x0000703404004986 */ /* 0x0001e8000c101524 */
[----:B------:R1:W-:Y:S01]  /*4290*/  @P5 STG.E.U16 desc[UR36][R6.64+0x72], R53 ;  /* 0x0000723506005986 */ /* 0x0003e2000c101524 */
[----:B0-----:R-:W-:Y:S02]  /*42a0*/  @P1 IMAD.MOV.U32 R4, RZ, RZ, R8 ;  /* 0x000000ffff041224 */ /* 0x001fe400078e0008 */
[----:B------:R-:W-:-:S05]  /*42b0*/  @P1 IMAD.MOV.U32 R5, RZ, RZ, R9 ;  /* 0x000000ffff051224 */ /* 0x000fca00078e0009 */
[----:B------:R1:W-:Y:S04]  /*42c0*/  @P1 STG.E.U16 desc[UR36][R4.64+0x70], R54 ;  /* 0x0000703604001986 */ /* 0x0003e8000c101524 */
[----:B------:R1:W-:Y:S02]  /*42d0*/  @P0 STG.E.U16 desc[UR36][R8.64+0x72], R55 ;  /* 0x0000723708000986 */ /* 0x0003e4000c101524 */
.L_x_97:
[----:B------:R-:W-:Y:S05]  /*42e0*/  BSYNC B0 ;  /* 0x0000000000007941 */ /* 0x000fea0003800000 */
.L_x_35:
[----:B------:R-:W-:Y:S01]  /*42f0*/  ULDC UR4, c[0x0][0xc] ;  /* 0x0000030000047ab9 */ /* 0x000fe20000000800 */
[----:B------:R-:W-:Y:S01]  /*4300*/  ULDC UR5, c[0x0][0x10] ;  /* 0x0000040000057ab9 */ /* 0x000fe20000000800 */
[----:B------:R-:W4:Y:S01]  /*4310*/  LDC R3, c[0x0][0x14] ;  /* 0x00000500ff037b82 */ /* 0x000f220000000800 */
[----:B------:R-:W-:Y:S01]  /*4320*/  UIMAD.WIDE.U32 UR4, UR4, UR5, URZ ;  /* 0x00000005040472a5 */ /* 0x000fe2000f8e003f */
[----:B------:R-:W-:Y:S02]  /*4330*/  IMAD.MOV.U32 R61, RZ, RZ, -0x1 ;  /* 0xffffffffff3d7424 */ /* 0x000fe400078e00ff */
[----:B------:R-:W-:-:S03]  /*4340*/  IMAD.MOV.U32 R59, RZ, RZ, -0x1 ;  /* 0xffffffffff3b7424 */ /* 0x000fc600078e00ff */
[----:B----4-:R-:W-:-:S04]  /*4350*/  IMAD.WIDE.U32 R16, R3, UR4, R16 ;  /* 0x0000000403107c25 */ /* 0x010fc8000f8e0010 */
[----:B------:R-:W-:Y:S01]  /*4360*/  IMAD R3, R3, UR5, RZ ;  /* 0x0000000503037c24 */ /* 0x000fe2000f8e02ff */
[----:B------:R-:W-:Y:S02]  /*4370*/  ULDC.64 UR4, c[0x0][0x650] ;  /* 0x0001940000047ab9 */ /* 0x000fe40000000a00 */
[----:B------:R-:W-:Y:S01]  /*4380*/  ISETP.GE.U32.AND P0, PT, R16, UR4, PT ;  /* 0x0000000410007c0c */ /* 0x000fe2000bf06070 */
[--C-:B------:R-:W-:Y:S01]  /*4390*/  IMAD.IADD R17, R17, 0x1, R3.reuse ;  /* 0x0000000111117824 */ /* 0x100fe200078e0203 */
[----:B------:R-:W-:-:S04]  /*43a0*/  PRMT R3, RZ, 0x7610, R3 ;  /* 0x00007610ff037816 */ /* 0x000fc80000000003 */
[----:B------:R-:W-:-:S13]  /*43b0*/  ISETP.GE.U32.AND.EX P0, PT, R17, UR5, PT, P0 ;  /* 0x0000000511007c0c */ /* 0x000fda000bf06100 */
[----:B------:R-:W-:Y:S05]  /*43c0*/  @P0 BRA `(.L_x_98) ;  /* 0x0000000400640947 */ /* 0x000fea0003800000 */
[----:B---3--:R-:W3:Y:S01]  /*43d0*/  S2R R12, SR_CTAID.X ;  /* 0x00000000000c7919 */ /* 0x008ee20000002500 */
[----:B-12---:R-:W1:Y:S01]  /*43e0*/  LDC.64 R10, c[0x0][0x628] ;  /* 0x00018a00ff0a7b82 */ /* 0x006e620000000a00 */
[----:B------:R-:W-:Y:S01]  /*43f0*/  ULDC UR4, c[0x0][0x150] ;  /* 0x0000540000047ab9 */ /* 0x000fe20000000800 */
[----:B------:R-:W-:Y:S01]  /*4400*/  IMAD.MOV.U32 R8, RZ, RZ, R16 ;  /* 0x000000ffff087224 */ /* 0x000fe200078e0010 */
[----:B-----5:R-:W2:Y:S01]  /*4410*/  S2R R24, SR_CTAID.Y ;  /* 0x0000000000187919 */ /* 0x020ea20000002600 */
[----:B------:R-:W-:-:S04]  /*4420*/  IMAD.MOV.U32 R9, RZ, RZ, R17 ;  /* 0x000000ffff097224 */ /* 0x000fc800078e0011 */
[----:B------:R-:W4:Y:S08]  /*4430*/  LDC R21, c[0x0][0x144] ;  /* 0x00005100ff157b82 */ /* 0x000f300000000800 */
[----:B------:R-:W0:Y:S08]  /*4440*/  LDC R0, c[0x0][0x630] ;  /* 0x00018c00ff007b82 */ /* 0x000e300000000800 */
[----:B------:R-:W0:Y:S01]  /*4450*/  LDC.64 R14, c[0x0][0x620] ;  /* 0x00018800ff0e7b82 */ /* 0x000e220000000a00 */
[----:B-1----:R-:W-:-:S04]  /*4460*/  ISETP.NE.U32.AND P0, PT, R10, RZ, PT ;  /* 0x000000ff0a00720c */ /* 0x002fc80003f05070 */
[----:B------:R-:W-:Y:S02]  /*4470*/  ISETP.NE.AND.EX P0, PT, R11, RZ, PT, P0 ;  /* 0x000000ff0b00720c */ /* 0x000fe40003f05300 */
[----:B---3--:R-:W-:-:S05]  /*4480*/  I2FP.F32.U32 R3, R12 ;  /* 0x0000000c00037245 */ /* 0x008fca0000201000 */
[----:B------:R-:W-:-:S04]  /*4490*/  FMUL R3, R3, UR4 ;  /* 0x0000000403037c20 */ /* 0x000fc80008400000 */
[----:B------:R1:W3:Y:S02]  /*44a0*/  F2I.U32.TRUNC.NTZ R20, R3 ;  /* 0x0000000300147305 */ /* 0x0002e4000020f000 */
[----:B--2-4-:R-:W-:Y:S05]  /*44b0*/  @!P0 BRA `(.L_x_99) ;  /* 0x0000000000288947 */ /* 0x014fea0003800000 */
[----:B-1----:R-:W1:Y:S02]  /*44c0*/  LDC R3, c[0x0][0x634] ;  /* 0x00018d00ff037b82 */ /* 0x002e640000000800 */
[----:B-1----:R-:W-:-:S05]  /*44d0*/  IADD3 R3, P0, R16, R3, RZ ;  /* 0x0000000310037210 */ /* 0x002fca0007f1e0ff */
[----:B------:R-:W-:-:S04]  /*44e0*/  IMAD.X R13, RZ, RZ, R17, P0 ;  /* 0x000000ffff0d7224 */ /* 0x000fc800000e0611 */
[----:B0-----:R-:W-:-:S04]  /*44f0*/  IMAD.WIDE.U32 R4, R13, R10, RZ ;  /* 0x0000000a0d047225 */ /* 0x001fc800078e00ff */
[----:B------:R-:W-:-:S04]  /*4500*/  IMAD.WIDE.U32 R6, P0, R3, R11, R4 ;  /* 0x0000000b03067225 */ /* 0x000fc80007800004 */
[----:B------:R-:W-:-:S04]  /*4510*/  IMAD.WIDE.U32 R4, R3, R10, RZ ;  /* 0x0000000a03047225 */ /* 0x000fc800078e00ff */
[----:B------:R-:W-:Y:S01]  /*4520*/  IMAD.X R9, RZ, RZ, RZ, P0 ;  /* 0x000000ffff097224 */ /* 0x000fe200000e06ff */
[----:B------:R-:W-:Y:S01]  /*4530*/  IADD3 RZ, P0, R5, R6, RZ ;  /* 0x0000000605ff7210 */ /* 0x000fe20007f1e0ff */
[----:B------:R-:W-:-:S04]  /*4540*/  IMAD.MOV.U32 R8, RZ, RZ, R7 ;  /* 0x000000ffff087224 */ /* 0x000fc800078e0007 */
[----:B------:R-:W-:-:S08]  /*4550*/  IMAD.WIDE.U32.X R8, R13, R11, R8, P0 ;  /* 0x0000000b0d087225 */ /* 0x000fd000000e0408 */
.L_x_99:
[----:B------:R-:W2:Y:S01]  /*4560*/  LDC.64 R28, c[0x0][0x640] ;  /* 0x00019000ff1c7b82 */ /* 0x000ea20000000a00 */
[-CC-:B0-----:R-:W-:Y:S01]  /*4570*/  SHF.R.U64 R59, R8, R0.reuse, R9.reuse ;  /* 0x00000000083b7219 */ /* 0x181fe20000001209 */
[----:B---3--:R-:W-:Y:S01]  /*4580*/  IMAD.MOV R20, RZ, RZ, -R20 ;  /* 0x000000ffff147224 */ /* 0x008fe200078e0a14 */
[----:B------:R-:W-:Y:S01]  /*4590*/  SHF.R.U32.HI R0, RZ, R0, R9 ;  /* 0x00000000ff007219 */ /* 0x000fe20000011609 */
[----:B------:R-:W-:Y:S01]  /*45a0*/  ULDC UR4, c[0x0][0x154] ;  /* 0x0000550000047ab9 */ /* 0x000fe20000000800 */
[----:B-1----:R-:W-:Y:S01]  /*45b0*/  IADD3 R3, P0, RZ, -R59, RZ ;  /* 0x8000003bff037210 */ /* 0x002fe20007f1e0ff */
[----:B------:R-:W-:Y:S02]  /*45c0*/  IMAD R21, R21, R20, R12 ;  /* 0x0000001415157224 */ /* 0x000fe400078e020c */
[----:B------:R-:W0:Y:S01]  /*45d0*/  LDC R6, c[0x0][0x618] ;  /* 0x00018600ff067b82 */ /* 0x000e220000000800 */
[----:B------:R-:W-:Y:S02]  /*45e0*/  IMAD.MOV.U32 R7, RZ, RZ, 0x1 ;  /* 0x00000001ff077424 */ /* 0x000fe400078e00ff */
[----:B------:R-:W-:-:S04]  /*45f0*/  IMAD.X R5, RZ, RZ, ~R0, P0 ;  /* 0x000000ffff057224 */ /* 0x000fc800000e0e00 */
[-C--:B------:R-:W-:Y:S01]  /*4600*/  IMAD R0, R5, R14.reuse, RZ ;  /* 0x0000000e05007224 */ /* 0x080fe200078e02ff */
[----:B------:R-:W1:Y:S01]  /*4610*/  LDC R8, c[0x0][0x608] ;  /* 0x00018200ff087b82 */ /* 0x000e620000000800 */
[----:B------:R-:W-:-:S04]  /*4620*/  IMAD.WIDE.U32 R4, R3, R14, R16 ;  /* 0x0000000e03047225 */ /* 0x000fc800078e0010 */
[----:B------:R-:W-:Y:S01]  /*4630*/  IMAD R3, R3, R15, R0 ;  /* 0x0000000f03037224 */ /* 0x000fe200078e0200 */
[----:B------:R-:W-:Y:S02]  /*4640*/  I2FP.F32.U32 R0, R24 ;  /* 0x0000001800007245 */ /* 0x000fe40000201000 */
[----:B------:R-:W3:Y:S01]  /*4650*/  LDC R26, c[0x0][0x658] ;  /* 0x00019600ff1a7b82 */ /* 0x000ee20000000800 */
[----:B------:R-:W-:Y:S01]  /*4660*/  IMAD.IADD R3, R5, 0x1, R3 ;  /* 0x0000000105037824 */ /* 0x000fe200078e0203 */
[----:B--2---:R-:W-:Y:S01]  /*4670*/  ISETP.NE.U32.AND P0, PT, R28, RZ, PT ;  /* 0x000000ff1c00720c */ /* 0x004fe20003f05070 */
[----:B------:R-:W-:Y:S01]  /*4680*/  FMUL R0, R0, UR4 ;  /* 0x0000000400007c20 */ /* 0x000fe20008400000 */
[----:B------:R-:W-:Y:S02]  /*4690*/  IMAD.MOV.U32 R5, RZ, RZ, -0x1 ;  /* 0xffffffffff057424 */ /* 0x000fe400078e00ff */
[----:B------:R-:W-:Y:S01]  /*46a0*/  ISETP.NE.AND.EX P0, PT, R29, RZ, PT, P0 ;  /* 0x000000ff1d00720c */ /* 0x000fe20003f05300 */
[----:B------:R2:W4:Y:S01]  /*46b0*/  F2I.U32.TRUNC.NTZ R13, R0 ;  /* 0x00000000000d7305 */ /* 0x000522000020f000 */
[----:B------:R-:W2:Y:S01]  /*46c0*/  LDC R15, c[0x0][0x148] ;  /* 0x00005200ff0f7b82 */ /* 0x000ea20000000800 */
[----:B0-----:R-:W-:-:S02]  /*46d0*/  SHF.R.U64 R12, R4, R6, R3 ;  /* 0x00000006040c7219 */ /* 0x001fc40000001203 */
[----:B------:R-:W-:-:S05]  /*46e0*/  SHF.R.U32.HI R3, RZ, R6, R3 ;  /* 0x00000006ff037219 */ /* 0x000fca0000011603 */
[----:B------:R-:W0:Y:S01]  /*46f0*/  LDC R20, c[0x0][0x600] ;  /* 0x00018000ff147b82 */ /* 0x000e220000000800 */
[-CC-:B-1----:R-:W-:Y:S02]  /*4700*/  SHF.R.U64 R10, R12, R8.reuse, R3.reuse ;  /* 0x000000080c0a7219 */ /* 0x182fe40000001203 */
[----:B------:R-:W-:-:S05]  /*4710*/  SHF.R.U32.HI R3, RZ, R8, R3 ;  /* 0x00000008ff037219 */ /* 0x000fca0000011603 */
[----:B------:R-:W1:Y:S01]  /*4720*/  LDC R27, c[0x0][0x648] ;  /* 0x00019200ff1b7b82 */ /* 0x000e620000000800 */
[-C--:B---3--:R-:W-:Y:S02]  /*4730*/  SHF.L.U32 R4, R5, R26.reuse, RZ ;  /* 0x0000001a05047219 */ /* 0x088fe400000006ff */
[-CC-:B------:R-:W-:Y:S02]  /*4740*/  SHF.R.U64 R14, R10, R26.reuse, R3.reuse ;  /* 0x0000001a0a0e7219 */ /* 0x180fe40000001203 */
[----:B------:R-:W-:Y:S02]  /*4750*/  SHF.R.U32.HI R5, RZ, R26, R3 ;  /* 0x0000001aff057219 */ /* 0x000fe40000011603 */
[----:B------:R-:W-:Y:S01]  /*4760*/  LOP3.LUT R25, RZ, R4, RZ, 0x33, !PT ;  /* 0x00000004ff197212 */ /* 0x000fe200078e33ff */
[----:B------:R-:W3:Y:S01]  /*4770*/  LDC R30, c[0x0][0x638] ;  /* 0x00018e00ff1e7b82 */ /* 0x000ee20000000800 */
[----:B------:R-:W-:Y:S01]  /*4780*/  SHF.L.U32 R26, R7, R26, RZ ;  /* 0x0000001a071a7219 */ /* 0x000fe200000006ff */
[----:B------:R-:W-:-:S06]  /*4790*/  IMAD.MOV.U32 R4, RZ, RZ, R14 ;  /* 0x000000ffff047224 */ /* 0x000fcc00078e000e */
[----:B------:R-:W0:Y:S01]  /*47a0*/  LDC R31, c[0x0][0x610] ;  /* 0x00018400ff1f7b82 */ /* 0x000e220000000800 */
[----:B----4-:R-:W-:Y:S05]  /*47b0*/  @!P0 BRA `(.L_x_100) ;  /* 0x0000000000288947 */ /* 0x010fea0003800000 */
        /* <DEDUP_REMOVED lines=10> */
.L_x_100:
[----:B------:R-:W-:Y:S01]  /*4860*/  ISETP.NE.AND P0, PT, R2, 0x1, PT ;  /* 0x000000010200780c */ /* 0x000fe20003f05270 */
[----:B0-----:R-:W-:Y:S01]  /*4870*/  VIADD R7, R20, 0xffffffff ;  /* 0xffffffff14077836 */ /* 0x001fe20000000000 */
[----:B-12---:R-:W-:Y:S01]  /*4880*/  SHF.R.U64 R0, R4, R27, R5 ;  /* 0x0000001b04007219 */ /* 0x006fe20000001205 */
[----:B------:R-:W-:Y:S01]  /*4890*/  IMAD.MOV R13, RZ, RZ, -R13 ;  /* 0x000000ffff0d7224 */ /* 0x000fe200078e0a0d */
[----:B------:R-:W-:Y:S01]  /*48a0*/  LOP3.LUT R5, R10, R25, RZ, 0xc0, !PT ;  /* 0x000000190a057212 */ /* 0x000fe200078ec0ff */
[----:B------:R-:W-:Y:S01]  /*48b0*/  IMAD.MOV.U32 R4, RZ, RZ, 0x1 ;  /* 0x00000001ff047424 */ /* 0x000fe200078e00ff */
[----:B------:R-:W-:Y:S01]  /*48c0*/  LOP3.LUT R12, R12, R7, RZ, 0xc0, !PT ;  /* 0x000000070c0c7212 */ /* 0x000fe200078ec0ff */
[----:B------:R-:W-:Y:S02]  /*48d0*/  IMAD.MOV R3, RZ, RZ, -R0 ;  /* 0x000000ffff037224 */ /* 0x000fe400078e0a00 */
[----:B------:R-:W-:Y:S02]  /*48e0*/  IMAD R0, R26, R0, R5 ;  /* 0x000000001a007224 */ /* 0x000fe400078e0205 */
[----:B---3--:R-:W-:-:S02]  /*48f0*/  IMAD R3, R3, R30, R14 ;  /* 0x0000001e03037224 */ /* 0x008fc400078e020e */
[----:B------:R-:W-:Y:S02]  /*4900*/  @P0 IMAD R21, R15, R13, R24 ;  /* 0x0000000d0f150224 */ /* 0x000fe400078e0218 */
[----:B------:R-:W-:Y:S01]  /*4910*/  IMAD R5, R3, R20, R12 ;  /* 0x0000001403057224 */ /* 0x000fe200078e020c */
[----:B------:R-:W-:Y:S01]  /*4920*/  PRMT R3, R4, 0x7610, R3 ;  /* 0x0000761004037816 */ /* 0x000fe20000000003 */
[----:B------:R-:W-:-:S05]  /*4930*/  IMAD R0, R0, R31, R21 ;  /* 0x0000001f00007224 */ /* 0x000fca00078e0215 */
[----:B------:R-:W-:Y:S02]  /*4940*/  SEL R61, R5, R0, !P0 ;  /* 0x00000000053d7207 */ /* 0x000fe40004000000 */
[----:B------:R-:W-:-:S07]  /*4950*/  SEL R0, R0, R5, !P0 ;  /* 0x0000000500007207 */ /* 0x000fce0004000000 */
.L_x_98:
[----:B------:R-:W-:Y:S01]  /*4960*/  LOP3.LUT P0, RZ, R3, 0xff, RZ, 0xc0, !PT ;  /* 0x000000ff03ff7812 */ /* 0x000fe2000780c0ff */
[----:B------:R-:W-:-:S12]  /*4970*/  IMAD.MOV.U32 R60, RZ, RZ, R0 ;  /* 0x000000ffff3c7224 */ /* 0x000fd800078e0000 */
[----:B------:R-:W-:Y:S05]  /*4980*/  @P0 BRA `(.L_x_101) ;  /* 0xffffffc800940947 */ /* 0x000fea000383ffff */
[----:B------:R-:W-:Y:S05]  /*4990*/  EXIT ;  /* 0x000000000000794d */ /* 0x000fea0003800000 */
.L_x_8:
[----:B0-----:R-:W-:Y:S01]  /*49a0*/  ULDC.64 UR4, c[0x0][0x650] ;  /* 0x0001940000047ab9 */ /* 0x001fe20000000a00 */
        /* <DEDUP_REMOVED lines=25> */
.L_x_103:
[----:B------:R-:W0:Y:S01]  /*4b40*/  LDC.64 R28, c[0x0][0x640] ;  /* 0x00019000ff1c7b82 */ /* 0x000e220000000a00 */
[-CC-:B------:R-:W-:Y:S01]  /*4b50*/  SHF.R.U64 R22, R12, R6.reuse, R13.reuse ;  /* 0x000000060c167219 */ /* 0x180fe2000000120d */
[----:B------:R-:W-:Y:S01]  /*4b60*/  IMAD.MOV.U32 R30, RZ, RZ, 0x1 ;  /* 0x00000001ff1e7424 */ /* 0x000fe200078e00ff */
[----:B------:R-:W-:Y:S02]  /*4b70*/  SHF.R.U32.HI R6, RZ, R6, R13 ;  /* 0x00000006ff067219 */ /* 0x000fe4000001160d */
        /* <DEDUP_REMOVED lines=8> */
[----:B------:R-:W-:Y:S01]  /*4c00*/  IMAD.IADD R9, R9, 0x1, R11 ;  /* 0x0000000109097824 */ /* 0x000fe200078e020b */
[----:B0-----:R-:W-:-:S04]  /*4c10*/  ISETP.NE.U32.AND P0, PT, R28, RZ, PT ;  /* 0x000000ff1c00720c */ /* 0x001fc80003f05070 */
[----:B------:R-:W-:Y:S02]  /*4c20*/  ISETP.NE.AND.EX P0, PT, R29, RZ, PT, P0 ;  /* 0x000000ff1d00720c */ /* 0x000fe40003f05300 */
[----:B------:R-:W0:Y:S01]  /*4c30*/  LDC R20, c[0x0][0x600] ;  /* 0x00018000ff147b82 */ /* 0x000e220000000800 */
[-CC-:B-1----:R-:W-:Y:S01]  /*4c40*/  SHF.R.U64 R14, R8, R10.reuse, R9.reuse ;  /* 0x0000000a080e7219 */ /* 0x182fe20000001209 */
[----:B------:R-:W-:Y:S01]  /*4c50*/  IMAD.MOV.U32 R8, RZ, RZ, -0x1 ;  /* 0xffffffffff087424 */ /* 0x000fe200078e00ff */
[----:B------:R-:W-:-:S05]  /*4c60*/  SHF.R.U32.HI R9, RZ, R10, R9 ;  /* 0x0000000aff097219 */ /* 0x000fca0000011609 */
[----:B------:R-:W1:Y:S01]  /*4c70*/  LDC R26, c[0x0][0x648] ;  /* 0x00019200ff1a7b82 */ /* 0x000e620000000800 */
[-CC-:B--2---:R-:W-:Y:S02]  /*4c80*/  SHF.R.U64 R21, R14, R12.reuse, R9.reuse ;  /* 0x0000000c0e157219 */ /* 0x184fe40000001209 */
[----:B------:R-:W-:-:S05]  /*4c90*/  SHF.R.U32.HI R6, RZ, R12, R9 ;  /* 0x0000000cff067219 */ /* 0x000fca0000011609 */
[----:B------:R-:W2:Y:S01]  /*4ca0*/  LDC R27, c[0x0][0x638] ;  /* 0x00018e00ff1b7b82 */ /* 0x000ea20000000800 */
[-C--:B---3--:R-:W-:Y:S02]  /*4cb0*/  SHF.L.U32 R8, R8, R25.reuse, RZ ;  /* 0x0000001908087219 */ /* 0x088fe400000006ff */
[-CC-:B------:R-:W-:Y:S02]  /*4cc0*/  SHF.R.U64 R23, R21, R25.reuse, R6.reuse ;  /* 0x0000001915177219 */ /* 0x180fe40000001206 */
[----:B------:R-:W-:Y:S02]  /*4cd0*/  LOP3.LUT R32, RZ, R8, RZ, 0x33, !PT ;  /* 0x00000008ff207212 */ /* 0x000fe400078e33ff */
[----:B------:R-:W-:Y:S01]  /*4ce0*/  SHF.R.U32.HI R9, RZ, R25, R6 ;  /* 0x00000019ff097219 */ /* 0x000fe20000011606 */
[----:B------:R-:W3:Y:S01]  /*4cf0*/  LDC R31, c[0x0][0x610] ;  /* 0x00018400ff1f7b82 */ /* 0x000ee20000000800 */
[----:B------:R-:W-:Y:S01]  /*4d00*/  IMAD.MOV.U32 R8, RZ, RZ, R23 ;  /* 0x000000ffff087224 */ /* 0x000fe200078e0017 */
[----:B------:R-:W-:Y:S06]  /*4d10*/  @!P0 BRA `(.L_x_104) ;  /* 0x0000000000288947 */ /* 0x000fec0003800000 */
        /* <DEDUP_REMOVED lines=10> */
.L_x_104:
[----:B------:R-:W-:Y:S02]  /*4dc0*/  ISETP.NE.AND P0, PT, R2, 0x1, PT ;  /* 0x000000010200780c */ /* 0x000fe40003f05270 */
[----:B-1----:R-:W-:Y:S01]  /*4dd0*/  SHF.R.U64 R6, R8, R26, R9 ;  /* 0x0000001a08067219 */ /* 0x002fe20000001209 */
[----:B0-----:R-:W-:Y:S01]  /*4de0*/  VIADD R9, R20, 0xffffffff ;  /* 0xffffffff14097836 */ /* 0x001fe20000000000 */
[----:B------:R-:W-:Y:S02]  /*4df0*/  SHF.L.U32 R30, R30, R25, RZ ;  /* 0x000000191e1e7219 */ /* 0x000fe400000006ff */
[----:B------:R-:W-:Y:S01]  /*4e00*/  LOP3.LUT R5, R21, R32, RZ, 0xc0, !PT ;  /* 0x0000002015057212 */ /* 0x000fe200078ec0ff */
[----:B------:R-:W-:-:S04]  /*4e10*/  IMAD.MOV R8, RZ, RZ, -R6 ;  /* 0x000000ffff087224 */ /* 0x000fc800078e0a06 */
[----:B------:R-:W-:Y:S01]  /*4e20*/  IMAD R6, R30, R6, R5 ;  /* 0x000000061e067224 */ /* 0x000fe200078e0205 */
[----:B------:R-:W-:Y:S01]  /*4e30*/  LOP3.LUT R5, R14, R9, RZ, 0xc0, !PT ;  /* 0x000000090e057212 */ /* 0x000fe200078ec0ff */
[----:B------:R-:W-:Y:S02]  /*4e40*/  @P0 IMAD R3, R7, R24, R4 ;  /* 0x0000001807030224 */ /* 0x000fe400078e0204 */
[----:B--2---:R-:W-:Y:S02]  /*4e50*/  IMAD R4, R8, R27, R23 ;  /* 0x0000001b08047224 */ /* 0x004fe400078e0217 */
[----:B---3--:R-:W-:Y:S02]  /*4e60*/  IMAD R3, R6, R31, R3 ;  /* 0x0000001f06037224 */ /* 0x008fe400078e0203 */
[----:B------:R-:W-:Y:S02]  /*4e70*/  IMAD R4, R4, R20, R5 ;  /* 0x0000001404047224 */ /* 0x000fe400078e0205 */
[----:B------:R-:W-:-:S02]  /*4e80*/  IMAD.MOV.U32 R8, RZ, RZ, 0x1 ;  /* 0x00000001ff087424 */ /* 0x000fc400078e00ff */
[----:B------:R-:W-:Y:S01]  /*4e90*/  IMAD.MOV.U32 R6, RZ, RZ, R22 ;  /* 0x000000ffff067224 */ /* 0x000fe200078e0016 */
[----:B------:R-:W-:Y:S02]  /*4ea0*/  SEL R20, R4, R3, !P0 ;  /* 0x0000000304147207 */ /* 0x000fe40004000000 */
[----:B------:R-:W-:-:S07]  /*4eb0*/  SEL R21, R3, R4, !P0 ;  /* 0x0000000403157207 */ /* 0x000fce0004000000 */
.L_x_102:
[----:B------:R-:W-:-:S08]  /*4ec0*/  NOP ;  /* 0x0000000000007918 */ /* 0x000fd00000000000 */
[----:B------:R-:W0:-:S00]  /*4ed0*/  USETMAXREG.DEALLOC.CTAPOOL 0x28 ;  /* 0x00000028000079c8 */ /* 0x000e0000080e0500 */
[----:B0-----:R-:W-:-:S13]  /*4ee0*/  ISETP.NE.AND P0, PT, R0, RZ, PT ;  /* 0x000000ff0000720c */ /* 0x001fda0003f05270 */
[----:B------:R-:W-:Y:S05]  /*4ef0*/  @P0 EXIT ;  /* 0x000000000000094d */ /* 0x000fea0003800000 */
[----:B------:R-:W-:Y:S01]  /*4f00*/  LOP3.LUT P0, RZ, R8, 0xff, RZ, 0xc0, !PT ;  /* 0x000000ff08ff7812 */ /* 0x000fe2000780c0ff */
[----:B------:R-:W-:Y:S02]  /*4f10*/  IMAD.MOV.U32 R0, RZ, RZ, 0x1 ;  /* 0x00000001ff007424 */ /* 0x000fe400078e00ff */
[----:B------:R-:W-:-:S10]  /*4f20*/  IMAD.MOV.U32 R3, RZ, RZ, RZ ;  /* 0x000000ffff037224 */ /* 0x000fd400078e00ff */
[----:B------:R-:W-:Y:S05]  /*4f30*/  @!P0 BRA `(.L_x_105) ;  /* 0x0000000c00448947 */ /* 0x000fea0003800000 */
[----:B------:R-:W0:Y:S01]  /*4f40*/  LDC R0, c[0x0][0x28c] ;  /* 0x0000a300ff007b82 */ /* 0x000e220000000800 */
[----:B------:R-:W1:Y:S01]  /*4f50*/  S2R R12, SR_CgaCtaId ;  /* 0x00000000000c7919 */ /* 0x000e620000008800 */
[----:B------:R-:W-:Y:S01]  /*4f60*/  ULDC UR5, c[0x0][0x600] ;  /* 0x0001800000057ab9 */ /* 0x000fe20000000800 */
[----:B------:R-:W-:Y:S01]  /*4f70*/  ULDC UR4, c[0x0][0xc] ;  /* 0x0000030000047ab9 */ /* 0x000fe20000000800 */
[----:B------:R-:W-:Y:S01]  /*4f80*/  UIADD3 UR16, UR5, -0x1, URZ ;  /* 0xffffffff05107890 */ /* 0x000fe2000fffe03f */
[----:B------:R-:W-:Y:S01]  /*4f90*/  BSSY B0, `(.L_x_105) ;  /* 0x00000cb000007945 */ /* 0x000fe20003800000 */
[----:B------:R-:W-:Y:S01]  /*4fa0*/  ULDC UR6, c[0x0][0x658] ;  /* 0x0001960000067ab9 */ /* 0x000fe20000000800 */
[----:B------:R-:W-:Y:S01]  /*4fb0*/  ULDC UR5, c[0x0][0x10] ;  /* 0x0000040000057ab9 */ /* 0x000fe20000000800 */
[----:B------:R-:W-:Y:S01]  /*4fc0*/  UMOV UR7, 0xffffffff ;  /* 0xffffffff00077882 */ /* 0x000fe20000000000 */
[----:B------:R-:W-:Y:S01]  /*4fd0*/  UMOV UR8, 0x1 ;  /* 0x0000000100087882 */ /* 0x000fe20000000000 */
[----:B------:R-:W-:Y:S01]  /*4fe0*/  UIMAD.WIDE.U32 UR4, UR4, UR5, URZ ;  /* 0x00000005040472a5 */ /* 0x000fe2000f8e003f */
[----:B------:R-:W-:Y:S01]  /*4ff0*/  IMAD.MOV.U32 R9, RZ, RZ, 0x1 ;  /* 0x00000001ff097424 */ /* 0x000fe200078e00ff */
[----:B------:R-:W-:Y:S01]  /*5000*/  USHF.L.U32 UR7, UR7, UR6, URZ ;  /* 0x0000000607077299 */ /* 0x000fe2000800063f */
[----:B------:R-:W-:Y:S01]  /*5010*/  LOP3.LUT R8, R19, 0x2, RZ, 0xfc, !PT ;  /* 0x0000000213087812 */ /* 0x000fe200078efcff */
[----:B------:R-:W-:-:S02]  /*5020*/  USHF.L.U32 UR18, UR8, UR6, URZ ;  /* 0x0000000608127299 */ /* 0x000fc4000800063f */
[----:B------:R-:W-:Y:S01]  /*5030*/  ULOP3.LUT UR17, URZ, UR7, URZ, 0x33, !UPT ;  /* 0x000000073f117292 */ /* 0x000fe2000f8e333f */
[----:B------:R-:W-:Y:S01]  /*5040*/  ULDC UR6, c[0x0][0x14] ;  /* 0x0000050000067ab9 */ /* 0x000fe20000000800 */
[----:B------:R-:W-:Y:S01]  /*5050*/  ULDC.64 UR22, c[0x0][0x198] ;  /* 0x0000660000167ab9 */ /* 0x000fe20000000a00 */
[----:B------:R-:W-:Y:S02]  /*5060*/  UIMAD.WIDE.U32 UR20, UR4, UR6, URZ ;  /* 0x00000006041472a5 */ /* 0x000fe4000f8e003f */
[----:B------:R-:W-:Y:S01]  /*5070*/  UIMAD UR13, UR5, UR6, URZ ;  /* 0x00000006050d72a4 */ /* 0x000fe2000f8e023f */
[----:B0-----:R-:W-:-:S03]  /*5080*/  VIADD R0, R0, 0x1f ;  /* 0x0000001f00007836 */ /* 0x001fc60000000000 */
[----:B------:R-:W-:Y:S02]  /*5090*/  UIADD3 UR13, UR21, UR13, URZ ;  /* 0x0000000d150d7290 */ /* 0x000fe4000fffe03f */
[----:B------:R-:W-:-:S04]  /*50a0*/  SHF.R.S32.HI R3, RZ, 0x1f, R0 ;  /* 0x0000001fff037819 */ /* 0x000fc80000011400 */
[----:B------:R-:W-:Y:S01]  /*50b0*/  LEA.HI R10, R3, R0, RZ, 0x5 ;  /* 0x00000000030a7211 */ /* 0x000fe200078f28ff */
[C---:B-1----:R-:W-:Y:S02]  /*50c0*/  IMAD.SHL.U32 R11, R12.reuse, 0x20, RZ ;  /* 0x000000200c0b7824 */ /* 0x042fe400078e00ff */
[----:B------:R-:W-:Y:S01]  /*50d0*/  IMAD.SHL.U32 R12, R12, 0x400, RZ ;  /* 0x000004000c0c7824 */ /* 0x000fe200078e00ff */
[----:B------:R-:W-:Y:S01]  /*50e0*/  SHF.R.S32.HI R10, RZ, 0x5, R10 ;  /* 0x00000005ff0a7819 */ /* 0x000fe2000001140a */
[----:B------:R-:W-:Y:S01]  /*50f0*/  IMAD.MOV.U32 R0, RZ, RZ, 0x1 ;  /* 0x00000001ff007424 */ /* 0x000fe200078e00ff */
[----:B------:R-:W-:Y:S01]  /*5100*/  LOP3.LUT R11, R11, 0x20, RZ, 0xc0, !PT ;  /* 0x000000200b0b7812 */ /* 0x000fe200078ec0ff */
[----:B------:R-:W-:Y:S01]  /*5110*/  IMAD.MOV.U32 R3, RZ, RZ, RZ ;  /* 0x000000ffff037224 */ /* 0x000fe200078e00ff */
[----:B------:R-:W-:Y:S01]  /*5120*/  LOP3.LUT R12, R12, 0x400, RZ, 0xc0, !PT ;  /* 0x000004000c0c7812 */ /* 0x000fe200078ec0ff */
[----:B------:R-:W-:-:S07]  /*5130*/  VIADD R13, R10, 0x1 ;  /* 0x000000010a0d7836 */ /* 0x000fce0000000000 */
.L_x_116:
[----:B------:R-:W-:-:S03]  /*5140*/  UMOV UR4, 0xffffffff ;  /* 0xffffffff00047882 */ /* 0x000fc60000000000 */
[----:B------:R-:W-:Y:S05]  /*5150*/  BRA.DIV UR4, `(.L_x_106) ;  /* 0x00000016049c7947 */ /* 0x000fea000b800000 */
[----:B------:R-:W-:-:S13]  /*5160*/  ELECT P6, URZ, PT ;  /* 0x00000000003f782f */ /* 0x000fda00038c0000 */
.L_x_141:
[----:B------:R-:W0:Y:S01]  /*5170*/  LDC R4, c[0x0][0x28c] ;  /* 0x0000a300ff047b82 */ /* 0x000e220000000800 */
[----:B------:R-:W-:Y:S01]  /*5180*/  BSSY B1, `(.L_x_107) ;  /* 0x0000038000017945 */ /* 0x000fe20003800000 */
[----:B0-----:R-:W-:-:S13]  /*5190*/  ISETP.LT.OR P6, PT, R4, 0x1, !P6 ;  /* 0x000000010400780c */ /* 0x001fda00077c1670 */
[----:B------:R-:W-:Y:S05]  /*51a0*/  @P6 BRA `(.L_x_108) ;  /* 0x0000000000d46947 */ /* 0x000fea0003800000 */
[----:B------:R-:W-:Y:S02]  /*51b0*/  IMAD R20, R20, 0x40, R11 ;  /* 0x0000004014147824 */ /* 0x000fe400078e020b */
[----:B------:R-:W-:Y:S02]  /*51c0*/  IMAD.SHL.U32 R21, R21, 0x80, RZ ;  /* 0x0000008015157824 */ /* 0x000fe400078e00ff */
[----:B------:R-:W-:Y:S02]  /*51d0*/  IMAD.MOV.U32 R24, RZ, RZ, RZ ;  /* 0x000000ffff187224 */ /* 0x000fe400078e00ff */
[----:B------:R-:W-:Y:S02]  /*51e0*/  IMAD.MOV.U32 R4, RZ, RZ, R13 ;  /* 0x000000ffff047224 */ /* 0x000fe400078e000d */
[----:B------:R-:W-:Y:S02]  /*51f0*/  IMAD.MOV.U32 R5, RZ, RZ, R0 ;  /* 0x000000ffff057224 */ /* 0x000fe400078e0000 */
[----:B------:R-:W-:-:S07]  /*5200*/  IMAD.MOV.U32 R7, RZ, RZ, R3 ;  /* 0x000000ffff077224 */ /* 0x000fce00078e0003 */
.L_x_111:
[----:B------:R-:W0:Y:S01]  /*5210*/  S2R R15, SR_CgaCtaId ;  /* 0x00000000000f7919 */ /* 0x000e220000008800 */
[----:B------:R-:W-:Y:S02]  /*5220*/  MOV R14, 0x400 ;  /* 0x00000400000e7802 */ /* 0x000fe40000000f00 */
[----:B------:R-:W-:Y:S02]  /*5230*/  LOP3.LUT P1, RZ, R18, 0x7f, RZ, 0xc0, !PT ;  /* 0x0000007f12ff7812 */ /* 0x000fe4000782c0ff */
[----:B0-----:R-:W-:Y:S02]  /*5240*/  LEA R22, R15, R14, 0x18 ;  /* 0x0000000e0f167211 */ /* 0x001fe400078ec0ff */
[----:B------:R-:W-:-:S09]  /*5250*/  SHF.L.U32 R14, R5, 0x1f, RZ ;  /* 0x0000001f050e7819 */ /* 0x000fd200000006ff */
[----:B------:R-:W0:Y:S01]  /*5260*/  @!P1 LDC R15, c[0x0][0x500] ;  /* 0x00014000ff0f9b82 */ /* 0x000e220000000800 */
[----:B------:R-:W-:-:S04]  /*5270*/  IMAD R23, R7, 0x8, R22 ;  /* 0x0000000807177824 */ /* 0x000fc800078e0216 */
[----:B------:R-:W1:Y:S02]  /*5280*/  SYNCS.PHASECHK.TRANS64.TRYWAIT P0, [R23+URZ+0x90], R14 ;  /* 0x0000900e170075a7 */ /* 0x000e64000800017f */
[----:B-1----:R-:W-:Y:S05]  /*5290*/  @!P0 BRA `(.L_x_109) ;  /* 0x00000014006c8947 */ /* 0x002fea0003800000 */
.L_x_142:
[----:B-1----:R-:W-:Y:S01]  /*52a0*/  PRMT R14, R8, 0x9910, RZ ;  /* 0x00009910080e7816 */ /* 0x002fe200000000ff */
[----:B0-----:R0:W-:Y:S03]  /*52b0*/  @!P1 SYNCS.ARRIVE.TRANS64 RZ, [R23+URZ], R15 ;  /* 0x0000000f17ff99a7 */ /* 0x0011e6000800003f */
[----:B------:R-:W-:-:S13]  /*52c0*/  ISETP.NE.AND P0, PT, R14, 0x2, PT ;  /* 0x000000020e00780c */ /* 0x000fda0003f05270 */
[----:B0-----:R-:W-:Y:S05]  /*52d0*/  @P0 BRA `(.L_x_110) ;  /* 0x0000000000040947 */ /* 0x001fea0003800000 */
[----:B------:R-:W-:Y:S01]  /*52e0*/  BPT.TRAP 0x1 ;  /* 0x000000040000795c */ /* 0x000fe20000300000 */
.L_x_110:
[----:B------:R-:W-:Y:S01]  /*52f0*/  IMAD R14, R7, 0x800, R12 ;  /* 0x00000800070e7824 */ /* 0x000fe200078e020c */
[----:B------:R-:W-:Y:S01]  /*5300*/  R2UR UR9, R23 ;  /* 0x00000000170972ca */ /* 0x000fe200000e0000 */
[--C-:B------:R-:W-:Y:S01]  /*5310*/  IMAD R15, R7, 0x2000, R22.reuse ;  /* 0x00002000070f7824 */ /* 0x100fe200078e0216 */
[----:B------:R-:W-:Y:S01]  /*5320*/  UIADD3 UR4, UP0, UR22, 0xf0, URZ ;  /* 0x000000f016047890 */ /* 0x000fe2000ff1e03f */
[----:B------:R-:W-:Y:S01]  /*5330*/  IMAD R14, R14, 0x2, R22 ;  /* 0x000000020e0e7824 */ /* 0x000fe200078e0216 */
[----:B------:R-:W-:Y:S01]  /*5340*/  R2UR UR11, R21 ;  /* 0x00000000150b72ca */ /* 0x000fe200000e0000 */
[----:B------:R-:W-:Y:S01]  /*5350*/  VIADD R4, R4, 0xffffffff ;  /* 0xffffffff04047836 */ /* 0x000fe20000000000 */
[----:B------:R-:W-:Y:S01]  /*5360*/  R2UR UR5, R15 ;  /* 0x000000000f0572ca */ /* 0x000fe200000e0000 */
[----:B------:R-:W-:Y:S01]  /*5370*/  UIADD3 UR24, UP1, UR22, 0x1f0, URZ ;  /* 0x000001f016187890 */ /* 0x000fe2000ff3e03f */
[----:B------:R-:W-:Y:S01]  /*5380*/  R2UR UR8, R14 ;  /* 0x000000000e0872ca */ /* 0x000fe200000e0000 */
[----:B------:R-:W-:Y:S01]  /*5390*/  VIADD R7, R7, 0x1 ;  /* 0x0000000107077836 */ /* 0x000fe20000000000 */
[----:B------:R-:W-:Y:S01]  /*53a0*/  R2UR UR10, R24 ;  /* 0x00000000180a72ca */ /* 0x000fe200000e0000 */
[----:B------:R-:W-:Y:S01]  /*53b0*/  UIADD3.X UR25, URZ, UR23, URZ, UP1, !UPT ;  /* 0x000000173f197290 */ /* 0x000fe20008ffe43f */
[----:B------:R-:W-:Y:S01]  /*53c0*/  R2UR UR12, R6 ;  /* 0x00000000060c72ca */ /* 0x000fe200000e0000 */
[----:B------:R-:W-:Y:S01]  /*53d0*/  UMOV UR6, 0x0 ;  /* 0x0000000000067882 */ /* 0x000fe20000000000 */
[----:B------:R-:W-:Y:S01]  /*53e0*/  R2UR UR19, R20 ;  /* 0x00000000141372ca */ /* 0x000fe200000e0000 */
[----:B------:R-:W-:Y:S01]  /*53f0*/  UMOV UR7, 0x10000000 ;  /* 0x1000000000077882 */ /* 0x000fe20000000000 */
[----:B------:R-:W-:Y:S01]  /*5400*/  ISETP.GT.AND P1, PT, R4, 0x1, PT ;  /* 0x000000010400780c */ /* 0x000fe20003f24270 */
[----:B------:R-:W-:Y:S01]  /*5410*/  UMOV UR26, 0x30000 ;  /* 0x00030000001a7882 */ /* 0x000fe20000000000 */
[C---:B------:R-:W-:Y:S01]  /*5420*/  ISETP.NE.AND P0, PT, R7.reuse, 0x12, PT ;  /* 0x000000120700780c */ /* 0x040fe20003f05270 */
[----:B------:R-:W-:Y:S01]  /*5430*/  UIADD3 UR14, UR5, 0x200, URZ ;  /* 0x00000200050e7890 */ /* 0x000fe2000fffe03f */
[----:B------:R-:W-:Y:S01]  /*5440*/  VIADD R24, R24, 0x20 ;  /* 0x0000002018187836 */ /* 0x000fe20000000000 */
[----:B------:R-:W-:Y:S01]  /*5450*/  UIADD3.X UR5, URZ, UR23, URZ, UP0, !UPT ;  /* 0x000000173f057290 */ /* 0x000fe200087fe43f */
[----:B------:R-:W-:Y:S01]  /*5460*/  SEL R14, RZ, 0x1, P0 ;  /* 0x00000001ff0e7807 */ /* 0x000fe20000000000 */
[----:B------:R-:W-:Y:S01]  /*5470*/  UIADD3 UR15, UR8, 0x24200, URZ ;  /* 0x00024200080f7890 */ /* 0x000fe2000fffe03f */
[----:B------:R-:W-:-:S02]  /*5480*/  SEL R7, R7, RZ, P0 ;  /* 0x000000ff07077207 */ /* 0x000fc40000000000 */
[----:B------:R-:W-:Y:S01]  /*5490*/  UMOV UR8, UR14 ;  /* 0x0000000e00087c82 */ /* 0x000fe20008000000 */
[----:B------:R-:W-:-:S03]  /*54a0*/  LOP3.LUT R5, R5, R14, RZ, 0x3c, !PT ;  /* 0x0000000e05057212 */ /* 0x000fc600078e3cff */
[----:B------:R0:W-:Y:S02]  /*54b0*/  UTMALDG.3D [UR8], [UR4], desc[UR6] ;  /* 0x00000608040075b4 */ /* 0x0001e40008011000 */
[----:B0-----:R-:W-:Y:S01]  /*54c0*/  UMOV UR8, UR15 ;  /* 0x0000000f00087c82 */ /* 0x001fe20008000000 */
[----:B------:R-:W-:Y:S02]  /*54d0*/  UMOV UR11, UR19 ;  /* 0x00000013000b7c82 */ /* 0x000fe40008000000 */
[----:B------:R0:W-:Y:S02]  /*54e0*/  UTMALDG.3D.MULTICAST [UR8], [UR24], UR26, desc[UR6] ;  /* 0x00000608180073b4 */ /* 0x0001e4000801181a */
[----:B0-----:R-:W-:Y:S05]  /*54f0*/  @P1 BRA `(.L_x_111) ;  /* 0xfffffffc00441947 */ /* 0x001fea000383ffff */
.L_x_108:
[----:B------:R-:W-:Y:S05]  /*5500*/  BSYNC B1 ;  /* 0x0000000000017941 */ /* 0x000fea0003800000 */
.L_x_107:
[----:B------:R-:W-:Y:S01]  /*5510*/  LOP3.LUT P1, RZ, R9, 0xff, RZ, 0xc0, !PT ;  /* 0x000000ff09ff7812 */ /* 0x000fe2000782c0ff */
[C---:B------:R-:W-:Y:S01]  /*5520*/  IMAD.IADD R6, R10.reuse, 0x1, R3 ;  /* 0x000000010a067824 */ /* 0x040fe200078e0203 */
[----:B------:R-:W-:Y:S01]  /*5530*/  ULDC.64 UR4, c[0x0][0x650] ;  /* 0x0001940000047ab9 */ /* 0x000fe20000000a00 */
[----:B------:R-:W-:Y:S01]  /*5540*/  ISETP.GE.U32.AND P2, PT, R10, 0x12, PT ;  /* 0x000000120a00780c */ /* 0x000fe20003f46070 */
[----:B------:R-:W-:Y:S01]  /*5550*/  BSSY B1, `(.L_x_112) ;  /* 0x000006c000017945 */ /* 0x000fe20003800000 */
[----:B------:R-:W-:Y:S01]  /*5560*/  IMAD.MOV.U32 R21, RZ, RZ, -0x1 ;  /* 0xffffffffff157424 */ /* 0x000fe200078e00ff */
[----:B------:R-:W-:Y:S01]  /*5570*/  ISETP.GT.U32.AND P0, PT, R6, 0x11, PT ;  /* 0x000000110600780c */ /* 0x000fe20003f04070 */
[----:B------:R-:W-:Y:S01]  /*5580*/  IMAD.MOV.U32 R20, RZ, RZ, -0x1 ;  /* 0xffffffffff147424 */ /* 0x000fe200078e00ff */
[----:B------:R-:W-:Y:S02]  /*5590*/  PRMT R9, RZ, 0x7610, R9 ;  /* 0x00007610ff097816 */ /* 0x000fe40000000009 */
[----:B------:R-:W-:-:S03]  /*55a0*/  ISETP.LT.U32.AND P0, PT, R10, 0x12, P0 ;  /* 0x000000120a00780c */ /* 0x000fc60000701070 */
[----:B------:R-:W0:Y:S01]  /*55b0*/  @P1 S2R R5, SR_CgaCtaId ;  /* 0x0000000000051919 */ /* 0x000e220000008800 */
[----:B------:R-:W-:-:S04]  /*55c0*/  @P1 MOV R4, 0x400 ;  /* 0x0000040000041802 */ /* 0x000fc80000000f00 */
[----:B0-----:R-:W-:Y:S01]  /*55d0*/  @P1 LEA R3, R5, R4, 0x18 ;  /* 0x0000000405031211 */ /* 0x001fe200078ec0ff */
[----:B------:R-:W-:-:S03]  /*55e0*/  IMAD.WIDE.U32 R4, R6, 0x38e38e39, RZ ;  /* 0x38e38e3906047825 */ /* 0x000fc600078e00ff */
[----:B------:R0:W-:Y:S01]  /*55f0*/  @P1 SYNCS.ARRIVE.TRANS64.A1T0 RZ, [R3+URZ+0x138], RZ ;  /* 0x000138ff03ff19a7 */ /* 0x0001e2000810003f */
[----:B------:R-:W-:Y:S02]  /*5600*/  IADD3 R16, P1, R16, UR20, RZ ;  /* 0x0000001410107c10 */ /* 0x000fe4000ff3e0ff */
[----:B------:R-:W-:Y:S02]  /*5610*/  SHF.R.U32.HI R5, RZ, 0x2, R5 ;  /* 0x00000002ff057819 */ /* 0x000fe40000011605 */
[----:B------:R-:W-:Y:S02]  /*5620*/  IADD3.X R17, R17, UR13, RZ, P1, !PT ;  /* 0x0000000d11117c10 */ /* 0x000fe40008ffe4ff */
[----:B------:R-:W-:Y:S02]  /*5630*/  PRMT R4, RZ, 0x7610, R4 ;  /* 0x00007610ff047816 */ /* 0x000fe40000000004 */
[----:B0-----:R-:W-:Y:S02]  /*5640*/  SEL R3, RZ, 0x1, !P0 ;  /* 0x00000001ff037807 */ /* 0x001fe40004000000 */
[----:B------:R-:W-:-:S02]  /*5650*/  ISETP.GE.U32.AND P0, PT, R16, UR4, PT ;  /* 0x0000000410007c0c */ /* 0x000fc4000bf06070 */
[----:B------:R-:W-:Y:S01]  /*5660*/  LOP3.LUT R0, R0, R3, RZ, 0x3c, !PT ;  /* 0x0000000300007212 */ /* 0x000fe200078e3cff */
[----:B------:R-:W-:Y:S01]  /*5670*/  IMAD R3, R5, -0x12, R6 ;  /* 0xffffffee05037824 */ /* 0x000fe200078e0206 */
[----:B------:R-:W-:Y:S01]  /*5680*/  ISETP.GE.U32.AND.EX P0, PT, R17, UR5, PT, P0 ;  /* 0x0000000511007c0c */ /* 0x000fe2000bf06100 */
[----:B------:R-:W-:Y:S01]  /*5690*/  IMAD.MOV.U32 R6, RZ, RZ, -0x1 ;  /* 0xffffffffff067424 */ /* 0x000fe200078e00ff */
[----:B------:R-:W-:-:S11]  /*56a0*/  @P2 LOP3.LUT R0, R0, 0x1, R5, 0x78, !PT ;  /* 0x0000000100002812 */ /* 0x000fd600078e7805 */
[----:B------:R-:W-:Y:S05]  /*56b0*/  @P0 BRA `(.L_x_113) ;  /* 0x0000000400540947 */ /* 0x000fea0003800000 */
[----:B------:R-:W0:Y:S01]  /*56c0*/  S2R R15, SR_CTAID.X ;  /* 0x00000000000f7919 */ /* 0x000e220000002500 */
[----:B------:R-:W-:Y:S01]  /*56d0*/  ULDC.64 UR4, c[0x0][0x628] ;  /* 0x00018a0000047ab9 */ /* 0x000fe20000000a00 */
[----:B------:R-:W-:Y:S01]  /*56e0*/  ULDC UR7, c[0x0][0x630] ;  /* 0x00018c0000077ab9 */ /* 0x000fe20000000800 */
[----:B------:R-:W-:Y:S01]  /*56f0*/  ISETP.NE.U32.AND P0, PT, RZ, UR4, PT ;  /* 0x00000004ff007c0c */ /* 0x000fe2000bf05070 */
[----:B------:R-:W1:Y:S01]  /*5700*/  S2R R20, SR_CTAID.Y ;  /* 0x0000000000147919 */ /* 0x000e620000002600 */
[----:B------:R-:W-:Y:S01]  /*5710*/  ULDC UR8, c[0x0][0x150] ;  /* 0x0000540000087ab9 */ /* 0x000fe20000000800 */
[----:B------:R-:W-:Y:S01]  /*5720*/  IMAD.MOV.U32 R4, RZ, RZ, R16 ;  /* 0x000000ffff047224 */ /* 0x000fe200078e0010 */
[----:B------:R-:W-:Y:S01]  /*5730*/  ISETP.NE.AND.EX P0, PT, RZ, UR5, PT, P0 ;  /* 0x00000005ff007c0c */ /* 0x000fe2000bf05300 */
[----:B------:R-:W-:Y:S01]  /*5740*/  IMAD.MOV.U32 R5, RZ, RZ, R17 ;  /* 0x000000ffff057224 */ /* 0x000fe200078e0011 */
[----:B0-----:R-:W-:-:S11]  /*5750*/  I2FP.F32.U32 R22, R15 ;  /* 0x0000000f00167245 */ /* 0x001fd60000201000 */
[----:B------:R-:W-:Y:S05]  /*5760*/  @!P0 BRA `(.L_x_114) ;  /* 0x0000000000288947 */ /* 0x000fea0003800000 */
[----:B------:R-:W-:Y:S02]  /*5770*/  ULDC UR6, c[0x0][0x634] ;  /* 0x00018d0000067ab9 */ /* 0x000fe40000000800 */
[----:B------:R-:W-:-:S05]  /*5780*/  IADD3 R5, P0, R16, UR6, RZ ;  /* 0x0000000610057c10 */ /* 0x000fca000ff1e0ff */
[----:B------:R-:W-:-:S04]  /*5790*/  IMAD.X R21, RZ, RZ, R17, P0 ;  /* 0x000000ffff157224 */ /* 0x000fc800000e0611 */
[----:B------:R-:W-:-:S04]  /*57a0*/  IMAD.WIDE.U32 R6, R21, UR4, RZ ;  /* 0x0000000415067c25 */ /* 0x000fc8000f8e00ff */
[----:B------:R-:W-:-:S04]  /*57b0*/  IMAD.WIDE.U32 R6, P0, R5, UR5, R6 ;  /* 0x0000000505067c25 */ /* 0x000fc8000f800006 */
[----:B------:R-:W-:-:S04]  /*57c0*/  IMAD.WIDE.U32 R4, R5, UR4, RZ ;  /* 0x0000000405047c25 */ /* 0x000fc8000f8e00ff */
[----:B------:R-:W-:Y:S01]  /*57d0*/  IMAD.MOV.U32 R4, RZ, RZ, R7 ;  /* 0x000000ffff047224 */ /* 0x000fe200078e0007 */
[----:B------:R-:W-:Y:S01]  /*57e0*/  IADD3 RZ, P1, R5, R6, RZ ;  /* 0x0000000605ff7210 */ /* 0x000fe20007f3e0ff */
[----:B------:R-:W-:-:S04]  /*57f0*/  IMAD.X R5, RZ, RZ, RZ, P0 ;  /* 0x000000ffff057224 */ /* 0x000fc800000e06ff */
[----:B------:R-:W-:-:S08]  /*5800*/  IMAD.WIDE.U32.X R4, R21, UR5, R4, P1 ;  /* 0x0000000515047c25 */ /* 0x000fd000088e0404 */
.L_x_114:
[--C-:B------:R-:W-:Y:S01]  /*5810*/  SHF.R.U64 R14, R4, UR7, R5.reuse ;  /* 0x00000007040e7c19 */ /* 0x100fe20008001205 */
[----:B------:R-:W-:Y:S01]  /*5820*/  FMUL R22, R22, UR8 ;  /* 0x0000000816167c20 */ /* 0x000fe20008400000 */
[----:B------:R-:W-:Y:S01]  /*5830*/  SHF.R.U32.HI R4, RZ, UR7, R5 ;  /* 0x00000007ff047c19 */ /* 0x000fe20008011605 */
[----:B------:R-:W0:Y:S01]  /*5840*/  LDC R6, c[0x0][0x144] ;  /* 0x00005100ff067b82 */ /* 0x000e220000000800 */
[----:B------:R-:W-:Y:S01]  /*5850*/  IADD3 R5, P0, RZ, -R14, RZ ;  /* 0x8000000eff057210 */ /* 0x000fe20007f1e0ff */
[----:B------:R-:W-:Y:S01]  /*5860*/  ULDC UR6, c[0x0][0x154] ;  /* 0x0000550000067ab9 */ /* 0x000fe20000000800 */
[----:B-1----:R-:W-:Y:S01]  /*5870*/  I2FP.F32.U32 R7, R20 ;  /* 0x0000001400077245 */ /* 0x002fe20000201000 */
[----:B------:R-:W1:Y:S01]  /*5880*/  F2I.U32.TRUNC.NTZ R22, R22 ;  /* 0x0000001600167305 */ /* 0x000e62000020f000 */
[----:B------:R-:W-:Y:S01]  /*5890*/  ULDC.64 UR4, c[0x0][0x620] ;  /* 0x0001880000047ab9 */ /* 0x000fe20000000a00 */
[----:B------:R-:W-:Y:S01]  /*58a0*/  IMAD.X R4, RZ, RZ, ~R4, P0 ;  /* 0x000000ffff047224 */ /* 0x000fe200000e0e04 */
[----:B------:R-:W-:Y:S01]  /*58b0*/  ISETP.NE.AND P2, PT, R2, 0x1, PT ;  /* 0x000000010200780c */ /* 0x000fe20003f45270 */
[----:B------:R-:W-:Y:S01]  /*58c0*/  FMUL R23, R7, UR6 ;  /* 0x0000000607177c20 */ /* 0x000fe20008400000 */
[----:B------:R-:W2:Y:S01]  /*58d0*/  LDC R25, c[0x0][0x148] ;  /* 0x00005200ff197b82 */ /* 0x000ea20000000800 */
[----:B------:R-:W-:Y:S01]  /*58e0*/  IMAD R4, R4, UR4, RZ ;  /* 0x0000000404047c24 */ /* 0x000fe2000f8e02ff */
[----:B------:R-:W-:-:S02]  /*58f0*/  ULDC.64 UR6, c[0x0][0x640] ;  /* 0x0001900000067ab9 */ /* 0x000fc40000000a00 */
[----:B------:R-:W-:Y:S01]  /*5900*/  ISETP.NE.U32.AND P0, PT, RZ, UR6, PT ;  /* 0x00000006ff007c0c */ /* 0x000fe2000bf05070 */
[----:B------:R-:W3:Y:S01]  /*5910*/  F2I.U32.TRUNC.NTZ R23, R23 ;  /* 0x0000001700177305 */ /* 0x000ee2000020f000 */
[C---:B------:R-:W-:Y:S02]  /*5920*/  IMAD R7, R5.reuse, UR5, R4 ;  /* 0x0000000505077c24 */ /* 0x040fe4000f8e0204 */
[----:B------:R-:W-:Y:S01]  /*5930*/  IMAD.WIDE.U32 R4, R5, UR4, R16 ;  /* 0x0000000405047c25 */ /* 0x000fe2000f8e0010 */
[----:B------:R-:W-:Y:S01]  /*5940*/  ULDC UR4, c[0x0][0x618] ;  /* 0x0001860000047ab9 */ /* 0x000fe20000000800 */
[----:B------:R-:W-:Y:S02]  /*5950*/  ISETP.NE.AND.EX P0, PT, RZ, UR7, PT, P0 ;  /* 0x00000007ff007c0c */ /* 0x000fe4000bf05300 */
[----:B------:R-:W-:Y:S02]  /*5960*/  IMAD.IADD R5, R5, 0x1, R7 ;  /* 0x0000000105057824 */ /* 0x000fe400078e0207 */
[----:B-1----:R-:W-:-:S03]  /*5970*/  IMAD.MOV R22, RZ, RZ, -R22 ;  /* 0x000000ffff167224 */ /* 0x002fc600078e0a16 */
[----:B------:R-:W-:Y:S01]  /*5980*/  SHF.R.U64 R21, R4, UR4, R5 ;  /* 0x0000000404157c19 */ /* 0x000fe20008001205 */
[----:B0-----:R-:W-:Y:S01]  /*5990*/  IMAD R15, R6, R22, R15 ;  /* 0x00000016060f7224 */ /* 0x001fe200078e020f */
[----:B------:R-:W-:Y:S01]  /*59a0*/  SHF.R.U32.HI R4, RZ, UR4, R5 ;  /* 0x00000004ff047c19 */ /* 0x000fe20008011605 */
[----:B------:R-:W-:Y:S01]  /*59b0*/  ULDC UR4, c[0x0][0x608] ;  /* 0x0001820000047ab9 */ /* 0x000fe20000000800 */
[----:B---3--:R-:W-:Y:S02]  /*59c0*/  IMAD.MOV R6, RZ, RZ, -R23 ;  /* 0x000000ffff067224 */ /* 0x008fe400078e0a17 */
[--C-:B------:R-:W-:Y:S02]  /*59d0*/  SHF.R.U64 R22, R21, UR4, R4.reuse ;  /* 0x0000000415167c19 */ /* 0x100fe40008001204 */
[----:B------:R-:W-:Y:S01]  /*59e0*/  SHF.R.U32.HI R5, RZ, UR4, R4 ;  /* 0x00000004ff057c19 */ /* 0x000fe20008011604 */
[----:B------:R-:W-:Y:S01]  /*59f0*/  ULDC UR4, c[0x0][0x658] ;  /* 0x0001960000047ab9 */ /* 0x000fe20000000800 */
[----:B--2---:R-:W-:-:S02]  /*5a00*/  @P2 IMAD R15, R25, R6, R20 ;  /* 0x00000006190f2224 */ /* 0x004fc400078e0214 */
[--C-:B------:R-:W-:Y:S02]  /*5a10*/  SHF.R.U64 R20, R22, UR4, R5.reuse ;  /* 0x0000000416147c19 */ /* 0x100fe40008001205 */
[----:B------:R-:W-:-:S03]  /*5a20*/  SHF.R.U32.HI R23, RZ, UR4, R5 ;  /* 0x00000004ff177c19 */ /* 0x000fc60008011605 */
[----:B------:R-:W-:Y:S02]  /*5a30*/  IMAD.MOV.U32 R6, RZ, RZ, R20 ;  /* 0x000000ffff067224 */ /* 0x000fe400078e0014 */
[----:B------:R-:W-:Y:S01]  /*5a40*/  IMAD.MOV.U32 R5, RZ, RZ, R23 ;  /* 0x000000ffff057224 */ /* 0x000fe200078e0017 */
[----:B------:R-:W-:Y:S06]  /*5a50*/  @!P0 BRA `(.L_x_115) ;  /* 0x00000000002c8947 */ /* 0x000fec0003800000 */
        /* <DEDUP_REMOVED lines=9> */
[----:B------:R-:W-:-:S04]  /*5af0*/  IMAD.WIDE.U32.X R4, R23, UR7, R4, P1 ;  /* 0x0000000717047c25 */ /* 0x000fc800088e0404 */
[----:B------:R-:W-:-:S07]  /*5b00*/  IMAD.MOV.U32 R6, RZ, RZ, R4 ;  /* 0x000000ffff067224 */ /* 0x000fce00078e0004 */
.L_x_115:
[----:B------:R-:W-:Y:S01]  /*5b10*/  ULDC UR4, c[0x0][0x648] ;  /* 0x0001920000047ab9 */ /* 0x000fe20000000800 */
[----:B------:R-:W-:Y:S01]  /*5b20*/  LOP3.LUT R4, R22, UR17, RZ, 0xc0, !PT ;  /* 0x0000001116047c12 */ /* 0x000fe2000f8ec0ff */
[----:B------:R-:W-:Y:S01]  /*5b30*/  ULDC UR5, c[0x0][0x610] ;  /* 0x0001840000057ab9 */ /* 0x000fe20000000800 */
[----:B------:R-:W-:Y:S01]  /*5b40*/  SHF.R.U64 R5, R6, UR4, R5 ;  /* 0x0000000406057c19 */ /* 0x000fe20008001205 */
[----:B------:R-:W-:Y:S01]  /*5b50*/  ULDC UR4, c[0x0][0x638] ;  /* 0x00018e0000047ab9 */ /* 0x000fe20000000800 */
[----:B------:R-:W-:-:S03]  /*5b60*/  LOP3.LUT R21, R21, UR16, RZ, 0xc0, !PT ;  /* 0x0000001015157c12 */ /* 0x000fc6000f8ec0ff */
[----:B------:R-:W-:Y:S02]  /*5b70*/  IMAD.MOV R7, RZ, RZ, -R5 ;  /* 0x000000ffff077224 */ /* 0x000fe400078e0a05 */
[----:B------:R-:W-:Y:S02]  /*5b80*/  IMAD R4, R5, UR18, R4 ;  /* 0x0000001205047c24 */ /* 0x000fe4000f8e0204 */
[----:B------:R-:W-:Y:S01]  /*5b90*/  IMAD R20, R7, UR4, R20 ;  /* 0x0000000407147c24 */ /* 0x000fe2000f8e0214 */
[----:B------:R-:W-:Y:S01]  /*5ba0*/  ULDC UR4, c[0x0][0x600] ;  /* 0x0001800000047ab9 */ /* 0x000fe20000000800 */
[----:B------:R-:W-:Y:S02]  /*5bb0*/  IMAD R15, R4, UR5, R15 ;  /* 0x00000005040f7c24 */ /* 0x000fe4000f8e020f */
[----:B------:R-:W-:Y:S02]  /*5bc0*/  IMAD R6, R20, UR4, R21 ;  /* 0x0000000414067c24 */ /* 0x000fe4000f8e0215 */
[----:B------:R-:W-:-:S03]  /*5bd0*/  IMAD.MOV.U32 R4, RZ, RZ, 0x1 ;  /* 0x00000001ff047424 */ /* 0x000fc600078e00ff */
[----:B------:R-:W-:Y:S02]  /*5be0*/  SEL R20, R6, R15, !P2 ;  /* 0x0000000f06147207 */ /* 0x000fe40005000000 */
[----:B------:R-:W-:Y:S01]  /*5bf0*/  SEL R21, R15, R6, !P2 ;  /* 0x000000060f157207 */ /* 0x000fe20005000000 */
[----:B------:R-:W-:-:S07]  /*5c00*/  IMAD.MOV.U32 R6, RZ, RZ, R14 ;  /* 0x000000ffff067224 */ /* 0x000fce00078e000e */
.L_x_113:
[----:B------:R-:W-:Y:S05]  /*5c10*/  BSYNC B1 ;  /* 0x0000000000017941 */ /* 0x000fea0003800000 */
.L_x_112:
[----:B------:R-:W-:-:S13]  /*5c20*/  LOP3.LUT P0, RZ, R4, 0xff, RZ, 0xc0, !PT ;  /* 0x000000ff04ff7812 */ /* 0x000fda000780c0ff */
[----:B------:R-:W-:Y:S05]  /*5c30*/  @P0 BRA `(.L_x_116) ;  /* 0xfffffff400400947 */ /* 0x000fea000383ffff */
[----:B------:R-:W-:Y:S05]  /*5c40*/  BSYNC B0 ;  /* 0x0000000000007941 */ /* 0x000fea0003800000 */
.L_x_105:
[----:B------:R-:W-:-:S03]  /*5c50*/  UMOV UR4, 0xffffffff ;  /* 0xffffffff00047882 */ /* 0x000fc60000000000 */
[----:B------:R-:W-:Y:S05]  /*5c60*/  BRA.DIV UR4, `(.L_x_117) ;  /* 0x0000000e040c7947 */ /* 0x000fea000b800000 */
[----:B------:R-:W-:-:S13]  /*5c70*/  ELECT P6, URZ, PT ;  /* 0x00000000003f782f */ /* 0x000fda00038c0000 */
.L_x_145:
[----:B------:R-:W-:Y:S04]  /*5c80*/  BSSY B0, `(.L_x_118) ;  /* 0x00000a9000007945 */ /* 0x000fe80003800000 */
[----:B------:R-:W-:Y:S05]  /*5c90*/  @!P6 BRA `(.L_x_119) ;  /* 0x00000008009ce947 */ /* 0x000fea0003800000 */
[----:B------:R-:W-:-:S04]  /*5ca0*/  LOP3.LUT R19, R19, 0x2, RZ, 0xfc, !PT ;  /* 0x0000000213137812 */ /* 0x000fc800078efcff */
[----:B------:R-:W-:-:S13]  /*5cb0*/  ISETP.NE.AND P0, PT, R19, 0x3, PT ;  /* 0x000000031300780c */ /* 0x000fda0003f05270 */
[----:B------:R-:W-:Y:S05]  /*5cc0*/  @!P0 BRA `(.L_x_120) ;  /* 0x0000000000048947 */ /* 0x000fea0003800000 */
[----:B------:R-:W-:Y:S01]  /*5cd0*/  BPT.TRAP 0x1 ;  /* 0x000000040000795c */ /* 0x000fe20000300000 */
.L_x_120:
[----:B------:R-:W0:Y:S01]  /*5ce0*/  S2R R5, SR_CgaCtaId ;  /* 0x0000000000057919 */ /* 0x000e220000008800 */
[----:B------:R-:W-:Y:S02]  /*5cf0*/  MOV R2, 0x400 ;  /* 0x0000040000027802 */ /* 0x000fe40000000f00 */
[----:B------:R-:W-:Y:S02]  /*5d00*/  SHF.L.U32 R4, R0, 0x1f, RZ ;  /* 0x0000001f00047819 */ /* 0x000fe400000006ff */
[----:B0-----:R-:W-:-:S05]  /*5d10*/  LEA R2, R5, R2, 0x18 ;  /* 0x0000000205027211 */ /* 0x001fca00078ec0ff */
[----:B------:R-:W-:-:S04]  /*5d20*/  VIADD R2, R2, 0x90 ;  /* 0x0000009002027836 */ /* 0x000fc80000000000 */
[C---:B------:R-:W-:Y:S02]  /*5d30*/  IMAD R7, R3.reuse, 0x8, R2 ;  /* 0x0000000803077824 */ /* 0x040fe400078e0202 */
[----:B------:R-:W-:Y:S02]  /*5d40*/  VIADD R3, R3, 0x1 ;  /* 0x0000000103037836 */ /* 0x000fe40000000000 */
[----:B------:R-:W0:Y:S03]  /*5d50*/  SYNCS.PHASECHK.TRANS64.TRYWAIT P0, [R7+URZ], R4 ;  /* 0x00000004070075a7 */ /* 0x000e26000800017f */
[----:B------:R-:W-:-:S04]  /*5d60*/  ISETP.NE.AND P1, PT, R3, 0x12, PT ;  /* 0x000000120300780c */ /* 0x000fc80003f25270 */
[----:B------:R-:W-:Y:S02]  /*5d70*/  SEL R5, RZ, 0x1, P1 ;  /* 0x00000001ff057807 */ /* 0x000fe40000800000 */
[----:B------:R-:W-:Y:S02]  /*5d80*/  SEL R3, R3, RZ, P1 ;  /* 0x000000ff03037207 */ /* 0x000fe40000800000 */
[----:B------:R-:W-:-:S03]  /*5d90*/  LOP3.LUT R6, R0, R5, RZ, 0x3c, !PT ;  /* 0x0000000500067212 */ /* 0x000fc600078e3cff */
[----:B------:R-:W-:Y:S01]  /*5da0*/  IMAD R8, R3, 0x8, R2 ;  /* 0x0000000803087824 */ /* 0x000fe200078e0202 */
[----:B------:R-:W-:Y:S01]  /*5db0*/  SHF.L.U32 R5, R6, 0x1f, RZ ;  /* 0x0000001f06057819 */ /* 0x000fe200000006ff */
[----:B0-----:R-:W-:Y:S06]  /*5dc0*/  @!P0 BRA `(.L_x_121) ;  /* 0x0000000800d48947 */ /* 0x001fec0003800000 */
.L_x_146:
[----:B------:R-:W1:Y:S01]  /*5dd0*/  SYNCS.PHASECHK.TRANS64.TRYWAIT P0, [R8+URZ], R5 ;  /* 0x00000005080075a7 */ /* 0x000e62000800017f */
[----:B------:R-:W-:-:S05]  /*5de0*/  VIADD R0, R3, 0x1 ;  /* 0x0000000103007836 */ /* 0x000fca0000000000 */
[----:B------:R-:W-:-:S04]  /*5df0*/  ISETP.NE.AND P1, PT, R0, 0x12, PT ;  /* 0x000000120000780c */ /* 0x000fc80003f25270 */
[----:B------:R-:W-:Y:S02]  /*5e00*/  SEL R3, RZ, 0x1, P1 ;  /* 0x00000001ff037807 */ /* 0x000fe40000800000 */
[----:B0-----:R-:W-:Y:S02]  /*5e10*/  SEL R7, R0, RZ, P1 ;  /* 0x000000ff00077207 */ /* 0x001fe40000800000 */
[----:B------:R-:W-:-:S03]  /*5e20*/  LOP3.LUT R6, R6, R3, RZ, 0x3c, !PT ;  /* 0x0000000306067212 */ /* 0x000fc600078e3cff */
[----:B------:R-:W-:Y:S01]  /*5e30*/  IMAD R9, R7, 0x8, R2 ;  /* 0x0000000807097824 */ /* 0x000fe200078e0202 */
[----:B------:R-:W-:Y:S01]  /*5e40*/  SHF.L.U32 R4, R6, 0x1f, RZ ;  /* 0x0000001f06047819 */ /* 0x000fe200000006ff */
[----:B-1----:R-:W-:Y:S06]  /*5e50*/  @!P0 BRA `(.L_x_122) ;  /* 0x0000000800c48947 */ /* 0x002fec0003800000 */
.L_x_147:
[----:B------:R-:W1:Y:S01]  /*5e60*/  SYNCS.PHASECHK.TRANS64.TRYWAIT P0, [R9+URZ], R4 ;  /* 0x00000004090075a7 */ /* 0x000e62000800017f */
[----:B------:R-:W-:-:S05]  /*5e70*/  VIADD R0, R7, 0x1 ;  /* 0x0000000107007836 */ /* 0x000fca0000000000 */
[----:B------:R-:W-:-:S04]  /*5e80*/  ISETP.NE.AND P1, PT, R0, 0x12, PT ;  /* 0x000000120000780c */ /* 0x000fc80003f25270 */
[----:B------:R-:W-:Y:S02]  /*5e90*/  SEL R3, RZ, 0x1, P1 ;  /* 0x00000001ff037807 */ /* 0x000fe40000800000 */
[----:B------:R-:W-:Y:S02]  /*5ea0*/  SEL R7, R0, RZ, P1 ;  /* 0x000000ff00077207 */ /* 0x000fe40000800000 */
[----:B------:R-:W-:-:S03]  /*5eb0*/  LOP3.LUT R6, R6, R3, RZ, 0x3c, !PT ;  /* 0x0000000306067212 */ /* 0x000fc600078e3cff */
[----:B0-----:R-:W-:Y:S01]  /*5ec0*/  IMAD R8, R7, 0x8, R2 ;  /* 0x0000000807087824 */ /* 0x001fe200078e0202 */
[----:B------:R-:W-:Y:S01]  /*5ed0*/  SHF.L.U32 R5, R6, 0x1f, RZ ;  /* 0x0000001f06057819 */ /* 0x000fe200000006ff */
[----:B-1----:R-:W-:Y:S06]  /*5ee0*/  @!P0 BRA `(.L_x_123) ;  /* 0x0000000800b48947 */ /* 0x002fec0003800000 */
.L_x_148:
        /* <DEDUP_REMOVED lines=9> */
.L_x_149:
        /* <DEDUP_REMOVED lines=9> */
.L_x_150:
        /* <DEDUP_REMOVED lines=9> */
.L_x_151:
        /* <DEDUP_REMOVED lines=9> */
.L_x_152:
        /* <DEDUP_REMOVED lines=9> */
.L_x_153:
        /* <DEDUP_REMOVED lines=9> */
.L_x_154:
        /* <DEDUP_REMOVED lines=9> */
.L_x_155:
        /* <DEDUP_REMOVED lines=9> */
.L_x_156:
        /* <DEDUP_REMOVED lines=9> */
.L_x_157:
        /* <DEDUP_REMOVED lines=9> */
.L_x_158:
        /* <DEDUP_REMOVED lines=9> */
.L_x_159:
        /* <DEDUP_REMOVED lines=9> */
.L_x_160:
[----:B------:R-:W1:Y:S01]  /*65b0*/  SYNCS.PHASECHK.TRANS64.TRYWAIT P0, [R8+URZ], R5 ;  /* 0x00000005080075a7 */ /* 0x000e62000800017f */
[----:B------:R-:W-:-:S05]  /*65c0*/  VIADD R0, R7, 0x1 ;  /* 0x0000000107007836 */ /* 0x000fca0000000000 */
[----:B------:R-:W-:-:S04]  /*65d0*/  ISETP.NE.AND P1, PT, R0, 0x12, PT ;  /* 0x000000120000780c */ /* 0x000fc80003f25270 */
[----:B------:R-:W-:Y:S02]  /*65e0*/  SEL R3, RZ, 0x1, P1 ;  /* 0x00000001ff037807 */ /* 0x000fe40000800000 */
[----:B------:R-:W-:Y:S02]  /*65f0*/  SEL R7, R0, RZ, P1 ;  /* 0x000000ff00077207 */ /* 0x000fe40000800000 */
[----:B0-----:R-:W-:-:S03]  /*6600*/  LOP3.LUT R9, R6, R3, RZ, 0x3c, !PT ;  /* 0x0000000306097212 */ /* 0x001fc600078e3cff */
[----:B------:R-:W-:Y:S01]  /*6610*/  IMAD R11, R7, 0x8, R2 ;  /* 0x00000008070b7824 */ /* 0x000fe200078e0202 */
[----:B------:R-:W-:Y:S01]  /*6620*/  SHF.L.U32 R6, R9, 0x1f, RZ ;  /* 0x0000001f09067819 */ /* 0x000fe200000006ff */
[----:B-1----:R-:W-:Y:S06]  /*6630*/  @!P0 BRA `(.L_x_136) ;  /* 0x0000000400e48947 */ /* 0x002fec0003800000 */
.L_x_161:
[----:B------:R-:W1:Y:S01]  /*6640*/  SYNCS.PHASECHK.TRANS64.TRYWAIT P0, [R11+URZ], R6 ;  /* 0x000000060b0075a7 */ /* 0x000e62000800017f */
[----:B------:R-:W-:-:S05]  /*6650*/  VIADD R0, R7, 0x1 ;  /* 0x0000000107007836 */ /* 0x000fca0000000000 */
[----:B------:R-:W-:-:S04]  /*6660*/  ISETP.NE.AND P1, PT, R0, 0x12, PT ;  /* 0x000000120000780c */ /* 0x000fc80003f25270 */
[----:B------:R-:W-:Y:S02]  /*6670*/  SEL R4, RZ, 0x1, P1 ;  /* 0x00000001ff047807 */ /* 0x000fe40000800000 */
[----:B------:R-:W-:Y:S02]  /*6680*/  SEL R3, R0, RZ, P1 ;  /* 0x000000ff00037207 */ /* 0x000fe40000800000 */
[----:B------:R-:W-:Y:S01]  /*6690*/  LOP3.LUT R0, R9, R4, RZ, 0x3c, !PT ;  /* 0x0000000409007212 */ /* 0x000fe200078e3cff */
[----:B-1----:R-:W-:Y:S06]  /*66a0*/  @!P0 BRA `(.L_x_137) ;  /* 0x0000000400dc8947 */ /* 0x002fec0003800000 */
.L_x_162:
[----:B------:R-:W-:Y:S01]  /*66b0*/  IMAD R3, R3, 0x8, R2 ;  /* 0x0000000803037824 */ /* 0x000fe200078e0202 */
[----:B------:R-:W-:-:S07]  /*66c0*/  SHF.L.U32 R0, R0, 0x1f, RZ ;  /* 0x0000001f00007819 */ /* 0x000fce00000006ff */
.L_x_138:
[----:B--2---:R2:W3:Y:S02]  /*66d0*/  SYNCS.PHASECHK.TRANS64.TRYWAIT P0, [R3+URZ], R0 ;  /* 0x00000000030075a7 */ /* 0x0044e4000800017f */
[----:B---3--:R-:W-:Y:S05]  /*66e0*/  @!P0 NANOSLEEP.SYNCS 0x989680 ;  /* 0x009896800000895d */ /* 0x008fea0003900000 */
[----:B------:R-:W3:Y:S02]  /*66f0*/  @!P0 SYNCS.PHASECHK.TRANS64 P0, [R3+URZ], R0 ;  /* 0x00000000030085a7 */ /* 0x000ee4000800007f */
[----:B---3--:R-:W-:Y:S05]  /*6700*/  @!P0 BRA `(.L_x_138) ;  /* 0xfffffffc00f08947 */ /* 0x008fea000383ffff */
.L_x_119:
[----:B------:R-:W-:Y:S05]  /*6710*/  BSYNC B0 ;  /* 0x0000000000007941 */ /* 0x000fea0003800000 */
.L_x_118:
[----:B------:R-:W-:Y:S05]  /*6720*/  EXIT ;  /* 0x000000000000794d */ /* 0x000fea0003800000 */
.L_x_22:
[----:B---3--:R3:W4:Y:S02]  /*6730*/  SYNCS.PHASECHK.TRANS64.TRYWAIT P1, [R3+URZ], R0 ;  /* 0x00000000030075a7 */ /* 0x008724000802017f */
[----:B----4-:R-:W-:Y:S05]  /*6740*/  @!P1 NANOSLEEP.SYNCS 0x989680 ;  /* 0x009896800000995d */ /* 0x010fea0003900000 */
[----:B------:R-:W4:Y:S02]  /*6750*/  @!P1 SYNCS.PHASECHK.TRANS64 P1, [R3+URZ], R0 ;  /* 0x00000000030095a7 */ /* 0x000f24000802007f */
[----:B----4-:R-:W-:Y:S05]  /*6760*/  @!P1 BRA `(.L_x_22) ;  /* 0xfffffffc00f09947 */ /* 0x010fea000383ffff */
[----:B------:R-:W-:Y:S05]  /*6770*/  BRA `(.L_x_21) ;  /* 0xffffffac00e07947 */ /* 0x000fea000383ffff */
.L_x_27:
[----:B-1----:R1:W2:Y:S02]  /*6780*/  SYNCS.PHASECHK.TRANS64.TRYWAIT P1, [R5+URZ], R4 ;  /* 0x00000004050075a7 */ /* 0x0022a4000802017f */
[----:B--2---:R-:W-:Y:S05]  /*6790*/  @!P1 NANOSLEEP.SYNCS 0x989680 ;  /* 0x009896800000995d */ /* 0x004fea0003900000 */
[----:B------:R-:W2:Y:S02]  /*67a0*/  @!P1 SYNCS.PHASECHK.TRANS64 P1, [R5+URZ], R4 ;  /* 0x00000004050095a7 */ /* 0x000ea4000802007f */
[----:B--2---:R-:W-:Y:S05]  /*67b0*/  @!P1 BRA `(.L_x_27) ;  /* 0xfffffffc00f09947 */ /* 0x004fea000383ffff */
[----:B------:R-:W-:Y:S05]  /*67c0*/  BRA `(.L_x_26) ;  /* 0xffffffb000907947 */ /* 0x000fea000383ffff */
.L_x_106:
[----:B------:R-:W-:Y:S01]  /*67d0*/  BSSY B1, `(.L_x_139) ;  /* 0x0000006000017945 */ /* 0x000fe20003800000 */
[----:B------:R-:W-:-:S07]  /*67e0*/  IMAD.MOV.U32 R15, RZ, RZ, -0x1 ;  /* 0xffffffffff0f7424 */ /* 0x000fce00078e00ff */
[----:B------:R-:W-:Y:S05]  /*67f0*/  WARPSYNC.COLLECTIVE R15, `(.L_x_140) ;  /* 0x000000000f0c7348 */ /* 0x000fea0003c00000 */
[----:B------:R-:W-:Y:S02]  /*6800*/  ELECT P6, UR62, PT ;  /* 0x00000000003e782f */ /* 0x000fe400038c0000 */
[----:B------:R-:W-:Y:S01]  /*6810*/  MOV R14, UR62 ;  /* 0x0000003e000e7c02 */ /* 0x000fe20008000f00 */
[----:B------:R-:W-:Y:S10]  /*6820*/  ENDCOLLECTIVE ;  /* 0x000000000000791b */ /* 0x000ff40003800000 */
.L_x_140:
[----:B------:R-:W-:Y:S05]  /*6830*/  BSYNC B1 ;  /* 0x0000000000017941 */ /* 0x000fea0003800000 */
.L_x_139:
[----:B------:R-:W-:Y:S05]  /*6840*/  BRA `(.L_x_141) ;  /* 0xffffffe800487947 */ /* 0x000fea000383ffff */
.L_x_109:
[----:B-1----:R1:W2:Y:S02]  /*6850*/  SYNCS.PHASECHK.TRANS64.TRYWAIT P0, [R23+URZ+0x90], R14 ;  /* 0x0000900e170075a7 */ /* 0x0022a4000800017f */
[----:B--2---:R-:W-:Y:S05]  /*6860*/  @!P0 NANOSLEEP.SYNCS 0x989680 ;  /* 0x009896800000895d */ /* 0x004fea0003900000 */
[----:B------:R-:W2:Y:S02]  /*6870*/  @!P0 SYNCS.PHASECHK.TRANS64 P0, [R23+URZ+0x90], R14 ;  /* 0x0000900e170085a7 */ /* 0x000ea4000800007f */
[----:B--2---:R-:W-:Y:S05]  /*6880*/  @!P0 BRA `(.L_x_109) ;  /* 0xfffffffc00f08947 */ /* 0x004fea000383ffff */
[----:B------:R-:W-:Y:S05]  /*6890*/  BRA `(.L_x_142) ;  /* 0xffffffe800807947 */ /* 0x000fea000383ffff */
.L_x_117:
[----:B------:R-:W-:Y:S01]  /*68a0*/  BSSY B0, `(.L_x_143) ;  /* 0x0000006000007945 */ /* 0x000fe20003800000 */
[----:B------:R-:W-:-:S07]  /*68b0*/  IMAD.MOV.U32 R15, RZ, RZ, -0x1 ;  /* 0xffffffffff0f7424 */ /* 0x000fce00078e00ff */
[----:B------:R-:W-:Y:S05]  /*68c0*/  WARPSYNC.COLLECTIVE R15, `(.L_x_144) ;  /* 0x000000000f0c7348 */ /* 0x000fea0003c00000 */
[----:B------:R-:W-:Y:S02]  /*68d0*/  ELECT P6, UR62, PT ;  /* 0x00000000003e782f */ /* 0x000fe400038c0000 */
[----:B------:R-:W-:Y:S01]  /*68e0*/  MOV R14, UR62 ;  /* 0x0000003e000e7c02 */ /* 0x000fe20008000f00 */
[----:B------:R-:W-:Y:S10]  /*68f0*/  ENDCOLLECTIVE ;  /* 0x000000000000791b */ /* 0x000ff40003800000 */
.L_x_144:
[----:B------:R-:W-:Y:S05]  /*6900*/  BSYNC B0 ;  /* 0x0000000000007941 */ /* 0x000fea0003800000 */
.L_x_143:
[----:B------:R-:W-:Y:S05]  /*6910*/  BRA `(.L_x_145) ;  /* 0xfffffff000d87947 */ /* 0x000fea000383ffff */
.L_x_121:
[----:B0-----:R0:W1:Y:S02]  /*6920*/  SYNCS.PHASECHK.TRANS64.TRYWAIT P0, [R7+URZ], R4 ;  /* 0x00000004070075a7 */ /* 0x001064000800017f */
[----:B-1----:R-:W-:Y:S05]  /*6930*/  @!P0 NANOSLEEP.SYNCS 0x989680 ;  /* 0x009896800000895d */ /* 0x002fea0003900000 */
[----:B------:R-:W1:Y:S02]  /*6940*/  @!P0 SYNCS.PHASECHK.TRANS64 P0, [R7+URZ], R4 ;  /* 0x00000004070085a7 */ /* 0x000e64000800007f */
[----:B-1----:R-:W-:Y:S05]  /*6950*/  @!P0 BRA `(.L_x_121) ;  /* 0xfffffffc00f08947 */ /* 0x002fea000383ffff */
[----:B------:R-:W-:Y:S05]  /*6960*/  BRA `(.L_x_146) ;  /* 0xfffffff400187947 */ /* 0x000fea000383ffff */
.L_x_122:
[----:B0-----:R0:W1:Y:S02]  /*6970*/  SYNCS.PHASECHK.TRANS64.TRYWAIT P0, [R8+URZ], R5 ;  /* 0x00000005080075a7 */ /* 0x001064000800017f */
[----:B-1----:R-:W-:Y:S05]  /*6980*/  @!P0 NANOSLEEP.SYNCS 0x989680 ;  /* 0x009896800000895d */ /* 0x002fea0003900000 */
[----:B------:R-:W1:Y:S02]  /*6990*/  @!P0 SYNCS.PHASECHK.TRANS64 P0, [R8+URZ], R5 ;  /* 0x00000005080085a7 */ /* 0x000e64000800007f */
[----:B-1----:R-:W-:Y:S05]  /*69a0*/  @!P0 BRA `(.L_x_122) ;  /* 0xfffffffc00f08947 */ /* 0x002fea000383ffff */
[----:B------:R-:W-:Y:S05]  /*69b0*/  BRA `(.L_x_147) ;  /* 0xfffffff400287947 */ /* 0x000fea000383ffff */
.L_x_123:
[----:B0-----:R0:W1:Y:S02]  /*69c0*/  SYNCS.PHASECHK.TRANS64.TRYWAIT P0, [R9+URZ], R4 ;  /* 0x00000004090075a7 */ /* 0x001064000800017f */
[----:B-1----:R-:W-:Y:S05]  /*69d0*/  @!P0 NANOSLEEP.SYNCS 0x989680 ;  /* 0x009896800000895d */ /* 0x002fea0003900000 */
[----:B------:R-:W1:Y:S02]  /*69e0*/  @!P0 SYNCS.PHASECHK.TRANS64 P0, [R9+URZ], R4 ;  /* 0x00000004090085a7 */ /* 0x000e64000800007f */
[----:B-1----:R-:W-:Y:S05]  /*69f0*/  @!P0 BRA `(.L_x_123) ;  /* 0xfffffffc00f08947 */ /* 0x002fea000383ffff */
[----:B------:R-:W-:Y:S05]  /*6a00*/  BRA `(.L_x_148) ;  /* 0xfffffff400387947 */ /* 0x000fea000383ffff */
.L_x_124:
[----:B0-----:R0:W1:Y:S02]  /*6a10*/  SYNCS.PHASECHK.TRANS64.TRYWAIT P0, [R8+URZ], R5 ;  /* 0x00000005080075a7 */ /* 0x001064000800017f */
[----:B-1----:R-:W-:Y:S05]  /*6a20*/  @!P0 NANOSLEEP.SYNCS 0x989680 ;  /* 0x009896800000895d */ /* 0x002fea0003900000 */
[----:B------:R-:W1:Y:S02]  /*6a30*/  @!P0 SYNCS.PHASECHK.TRANS64 P0, [R8+URZ], R5 ;  /* 0x00000005080085a7 */ /* 0x000e64000800007f */
[----:B-1----:R-:W-:Y:S05]  /*6a40*/  @!P0 BRA `(.L_x_124) ;  /* 0xfffffffc00f08947 */ /* 0x002fea000383ffff */
[----:B------:R-:W-:Y:S05]  /*6a50*/  BRA `(.L_x_149) ;  /* 0xfffffff400487947 */ /* 0x000fea000383ffff */
.L_x_125:
[----:B0-----:R0:W1:Y:S02]  /*6a60*/  SYNCS.PHASECHK.TRANS64.TRYWAIT P0, [R9+URZ], R4 ;  /* 0x00000004090075a7 */ /* 0x001064000800017f */
[----:B-1----:R-:W-:Y:S05]  /*6a70*/  @!P0 NANOSLEEP.SYNCS 0x989680 ;  /* 0x009896800000895d */ /* 0x002fea0003900000 */
[----:B------:R-:W1:Y:S02]  /*6a80*/  @!P0 SYNCS.PHASECHK.TRANS64 P0, [R9+URZ], R4 ;  /* 0x00000004090085a7 */ /* 0x000e64000800007f */
[----:B-1----:R-:W-:Y:S05]  /*6a90*/  @!P0 BRA `(.L_x_125) ;  /* 0xfffffffc00f08947 */ /* 0x002fea000383ffff */
[----:B------:R-:W-:Y:S05]  /*6aa0*/  BRA `(.L_x_150) ;  /* 0xfffffff400587947 */ /* 0x000fea000383ffff */
.L_x_126:
[----:B0-----:R0:W1:Y:S02]  /*6ab0*/  SYNCS.PHASECHK.TRANS64.TRYWAIT P0, [R8+URZ], R5 ;  /* 0x00000005080075a7 */ /* 0x001064000800017f */
[----:B-1----:R-:W-:Y:S05]  /*6ac0*/  @!P0 NANOSLEEP.SYNCS 0x989680 ;  /* 0x009896800000895d */ /* 0x002fea0003900000 */
[----:B------:R-:W1:Y:S02]  /*6ad0*/  @!P0 SYNCS.PHASECHK.TRANS64 P0, [R8+URZ], R5 ;  /* 0x00000005080085a7 */ /* 0x000e64000800007f */
[----:B-1----:R-:W-:Y:S05]  /*6ae0*/  @!P0 BRA `(.L_x_126) ;  /* 0xfffffffc00f08947 */ /* 0x002fea000383ffff */
[----:B------:R-:W-:Y:S05]  /*6af0*/  BRA `(.L_x_151) ;  /* 0xfffffff400687947 */ /* 0x000fea000383ffff */
.L_x_127:
[----:B0-----:R0:W1:Y:S02]  /*6b00*/  SYNCS.PHASECHK.TRANS64.TRYWAIT P0, [R9+URZ], R4 ;  /* 0x00000004090075a7 */ /* 0x001064000800017f */
[----:B-1----:R-:W-:Y:S05]  /*6b10*/  @!P0 NANOSLEEP.SYNCS 0x989680 ;  /* 0x009896800000895d */ /* 0x002fea0003900000 */
[----:B------:R-:W1:Y:S02]  /*6b20*/  @!P0 SYNCS.PHASECHK.TRANS64 P0, [R9+URZ], R4 ;  /* 0x00000004090085a7 */ /* 0x000e64000800007f */
[----:B-1----:R-:W-:Y:S05]  /*6b30*/  @!P0 BRA `(.L_x_127) ;  /* 0xfffffffc00f08947 */ /* 0x002fea000383ffff */
[----:B------:R-:W-:Y:S05]  /*6b40*/  BRA `(.L_x_152) ;  /* 0xfffffff400787947 */ /* 0x000fea000383ffff */
.L_x_128:
[----:B0-----:R0:W1:Y:S02]  /*6b50*/  SYNCS.PHASECHK.TRANS64.TRYWAIT P0, [R8+URZ], R5 ;  /* 0x00000005080075a7 */ /* 0x001064000800017f */
[----:B-1----:R-:W-:Y:S05]  /*6b60*/  @!P0 NANOSLEEP.SYNCS 0x989680 ;  /* 0x009896800000895d */ /* 0x002fea0003900000 */
[----:B------:R-:W1:Y:S02]  /*6b70*/  @!P0 SYNCS.PHASECHK.TRANS64 P0, [R8+URZ], R5 ;  /* 0x00000005080085a7 */ /* 0x000e64000800007f */
[----:B-1----:R-:W-:Y:S05]  /*6b80*/  @!P0 BRA `(.L_x_128) ;  /* 0xfffffffc00f08947 */ /* 0x002fea000383ffff */
[----:B------:R-:W-:Y:S05]  /*6b90*/  BRA `(.L_x_153) ;  /* 0xfffffff400887947 */ /* 0x000fea000383ffff */
.L_x_129:
[----:B0-----:R0:W1:Y:S02]  /*6ba0*/  SYNCS.PHASECHK.TRANS64.TRYWAIT P0, [R9+URZ], R4 ;  /* 0x00000004090075a7 */ /* 0x001064000800017f */
[----:B-1----:R-:W-:Y:S05]  /*6bb0*/  @!P0 NANOSLEEP.SYNCS 0x989680 ;  /* 0x009896800000895d */ /* 0x002fea0003900000 */
[----:B------:R-:W1:Y:S02]  /*6bc0*/  @!P0 SYNCS.PHASECHK.TRANS64 P0, [R9+URZ], R4 ;  /* 0x00000004090085a7 */ /* 0x000e64000800007f */
[----:B-1----:R-:W-:Y:S05]  /*6bd0*/  @!P0 BRA `(.L_x_129) ;  /* 0xfffffffc00f08947 */ /* 0x002fea000383ffff */
[----:B------:R-:W-:Y:S05]  /*6be0*/  BRA `(.L_x_154) ;  /* 0xfffffff400987947 */ /* 0x000fea000383ffff */
.L_x_130:
[----:B0-----:R0:W1:Y:S02]  /*6bf0*/  SYNCS.PHASECHK.TRANS64.TRYWAIT P0, [R8+URZ], R5 ;  /* 0x00000005080075a7 */ /* 0x001064000800017f */
[----:B-1----:R-:W-:Y:S05]  /*6c00*/  @!P0 NANOSLEEP.SYNCS 0x989680 ;  /* 0x009896800000895d */ /* 0x002fea0003900000 */
[----:B------:R-:W1:Y:S02]  /*6c10*/  @!P0 SYNCS.PHASECHK.TRANS64 P0, [R8+URZ], R5 ;  /* 0x00000005080085a7 */ /* 0x000e64000800007f */
[----:B-1----:R-:W-:Y:S05]  /*6c20*/  @!P0 BRA `(.L_x_130) ;  /* 0xfffffffc00f08947 */ /* 0x002fea000383ffff */
[----:B------:R-:W-:Y:S05]  /*6c30*/  BRA `(.L_x_155) ;  /* 0xfffffff400a87947 */ /* 0x000fea000383ffff */
.L_x_131:
[----:B0-----:R0:W1:Y:S02]  /*6c40*/  SYNCS.PHASECHK.TRANS64.TRYWAIT P0, [R9+URZ], R4 ;  /* 0x00000004090075a7 */ /* 0x001064000800017f */
[----:B-1----:R-:W-:Y:S05]  /*6c50*/  @!P0 NANOSLEEP.SYNCS 0x989680 ;  /* 0x009896800000895d */ /* 0x002fea0003900000 */
[----:B------:R-:W1:Y:S02]  /*6c60*/  @!P0 SYNCS.PHASECHK.TRANS64 P0, [R9+URZ], R4 ;  /* 0x00000004090085a7 */ /* 0x000e64000800007f */
[----:B-1----:R-:W-:Y:S05]  /*6c70*/  @!P0 BRA `(.L_x_131) ;  /* 0xfffffffc00f08947 */ /* 0x002fea000383ffff */
[----:B------:R-:W-:Y:S05]  /*6c80*/  BRA `(.L_x_156) ;  /* 0xfffffff400b87947 */ /* 0x000fea000383ffff */
.L_x_132:
[----:B0-----:R0:W1:Y:S02]  /*6c90*/  SYNCS.PHASECHK.TRANS64.TRYWAIT P0, [R8+URZ], R5 ;  /* 0x00000005080075a7 */ /* 0x001064000800017f */
[----:B-1----:R-:W-:Y:S05]  /*6ca0*/  @!P0 NANOSLEEP.SYNCS 0x989680 ;  /* 0x009896800000895d */ /* 0x002fea0003900000 */
[----:B------:R-:W1:Y:S02]  /*6cb0*/  @!P0 SYNCS.PHASECHK.TRANS64 P0, [R8+URZ], R5 ;  /* 0x00000005080085a7 */ /* 0x000e64000800007f */
[----:B-1----:R-:W-:Y:S05]  /*6cc0*/  @!P0 BRA `(.L_x_132) ;  /* 0xfffffffc00f08947 */ /* 0x002fea000383ffff */
[----:B------:R-:W-:Y:S05]  /*6cd0*/  BRA `(.L_x_157) ;  /* 0xfffffff400c87947 */ /* 0x000fea000383ffff */
.L_x_133:
[----:B0-----:R0:W1:Y:S02]  /*6ce0*/  SYNCS.PHASECHK.TRANS64.TRYWAIT P0, [R9+URZ], R4 ;  /* 0x00000004090075a7 */ /* 0x001064000800017f */
[----:B-1----:R-:W-:Y:S05]  /*6cf0*/  @!P0 NANOSLEEP.SYNCS 0x989680 ;  /* 0x009896800000895d */ /* 0x002fea0003900000 */
[----:B------:R-:W1:Y:S02]  /*6d00*/  @!P0 SYNCS.PHASECHK.TRANS64 P0, [R9+URZ], R4 ;  /* 0x00000004090085a7 */ /* 0x000e64000800007f */
[----:B-1----:R-:W-:Y:S05]  /*6d10*/  @!P0 BRA `(.L_x_133) ;  /* 0xfffffffc00f08947 */ /* 0x002fea000383ffff */
[----:B------:R-:W-:Y:S05]  /*6d20*/  BRA `(.L_x_158) ;  /* 0xfffffff400d87947 */ /* 0x000fea000383ffff */
.L_x_134:
[----:B0-----:R0:W1:Y:S02]  /*6d30*/  SYNCS.PHASECHK.TRANS64.TRYWAIT P0, [R8+URZ], R5 ;  /* 0x00000005080075a7 */ /* 0x001064000800017f */
[----:B-1----:R-:W-:Y:S05]  /*6d40*/  @!P0 NANOSLEEP.SYNCS 0x989680 ;  /* 0x009896800000895d */ /* 0x002fea0003900000 */
[----:B------:R-:W1:Y:S02]  /*6d50*/  @!P0 SYNCS.PHASECHK.TRANS64 P0, [R8+URZ], R5 ;  /* 0x00000005080085a7 */ /* 0x000e64000800007f */
[----:B-1----:R-:W-:Y:S05]  /*6d60*/  @!P0 BRA `(.L_x_134) ;  /* 0xfffffffc00f08947 */ /* 0x002fea000383ffff */
[----:B------:R-:W-:Y:S05]  /*6d70*/  BRA `(.L_x_159) ;  /* 0xfffffff400e87947 */ /* 0x000fea000383ffff */
.L_x_135:
[----:B0-----:R0:W1:Y:S02]  /*6d80*/  SYNCS.PHASECHK.TRANS64.TRYWAIT P0, [R9+URZ], R4 ;  /* 0x00000004090075a7 */ /* 0x001064000800017f */
[----:B-1----:R-:W-:Y:S05]  /*6d90*/  @!P0 NANOSLEEP.SYNCS 0x989680 ;  /* 0x009896800000895d */ /* 0x002fea0003900000 */
[----:B------:R-:W1:Y:S02]  /*6da0*/  @!P0 SYNCS.PHASECHK.TRANS64 P0, [R9+URZ], R4 ;  /* 0x00000004090085a7 */ /* 0x000e64000800007f */
[----:B-1----:R-:W-:Y:S05]  /*6db0*/  @!P0 BRA `(.L_x_135) ;  /* 0xfffffffc00f08947 */ /* 0x002fea000383ffff */
[----:B------:R-:W-:Y:S05]  /*6dc0*/  BRA `(.L_x_160) ;  /* 0xfffffff400f87947 */ /* 0x000fea000383ffff */
.L_x_136:
[----:B0-----:R0:W1:Y:S02]  /*6dd0*/  SYNCS.PHASECHK.TRANS64.TRYWAIT P0, [R8+URZ], R5 ;  /* 0x00000005080075a7 */ /* 0x001064000800017f */
[----:B-1----:R-:W-:Y:S05]  /*6de0*/  @!P0 NANOSLEEP.SYNCS 0x989680 ;  /* 0x009896800000895d */ /* 0x002fea0003900000 */
[----:B------:R-:W1:Y:S02]  /*6df0*/  @!P0 SYNCS.PHASECHK.TRANS64 P0, [R8+URZ], R5 ;  /* 0x00000005080085a7 */ /* 0x000e64000800007f */
[----:B-1----:R-:W-:Y:S05]  /*6e00*/  @!P0 BRA `(.L_x_136) ;  /* 0xfffffffc00f08947 */ /* 0x002fea000383ffff */
[----:B------:R-:W-:Y:S05]  /*6e10*/  BRA `(.L_x_161) ;  /* 0xfffffff800087947 */ /* 0x000fea000383ffff */
.L_x_137:
[----:B-1----:R1:W2:Y:S02]  /*6e20*/  SYNCS.PHASECHK.TRANS64.TRYWAIT P0, [R11+URZ], R6 ;  /* 0x000000060b0075a7 */ /* 0x0022a4000800017f */
[----:B--2---:R-:W-:Y:S05]  /*6e30*/  @!P0 NANOSLEEP.SYNCS 0x989680 ;  /* 0x009896800000895d */ /* 0x004fea0003900000 */
[----:B------:R-:W2:Y:S02]  /*6e40*/  @!P0 SYNCS.PHASECHK.TRANS64 P0, [R11+URZ], R6 ;  /* 0x000000060b0085a7 */ /* 0x000ea4000800007f */
[----:B--2---:R-:W-:Y:S05]  /*6e50*/  @!P0 BRA `(.L_x_137) ;  /* 0xfffffffc00f08947 */ /* 0x004fea000383ffff */
[----:B------:R-:W-:Y:S05]  /*6e60*/  BRA `(.L_x_162) ;  /* 0xfffffff800107947 */ /* 0x000fea000383ffff */
.L_x_163:
[----:B------:R-:W-:-:S00]  /*6e70*/  BRA `(.L_x_163) ;  /* 0xfffffffc00fc7947 */ /* 0x000fc0000383ffff */
[----:B------:R-:W-:-:S00]  /*6e80*/  NOP ;  /* 0x0000000000007918 */ /* 0x000fc00000000000 */
[----:B------:R-:W-:-:S00]  /*6e90*/  NOP ;  /* 0x0000000000007918 */ /* 0x000fc00000000000 */
[----:B------:R-:W-:-:S00]  /*6ea0*/  NOP ;  /* 0x0000000000007918 */ /* 0x000fc00000000000 */
[----:B------:R-:W-:-:S00]  /*6eb0*/  NOP ;  /* 0x0000000000007918 */ /* 0x000fc00000000000 */
[----:B------:R-:W-:-:S00]  /*6ec0*/  NOP ;  /* 0x0000000000007918 */ /* 0x000fc00000000000 */
[----:B------:R-:W-:-:S00]  /*6ed0*/  NOP ;  /* 0x0000000000007918 */ /* 0x000fc00000000000 */
[----:B------:R-:W-:-:S00]  /*6ee0*/  NOP ;  /* 0x0000000000007918 */ /* 0x000fc00000000000 */
[----:B------:R-:W-:-:S00]  /*6ef0*/  NOP ;  /* 0x0000000000007918 */ /* 0x000fc00000000000 */
.L_x_164:


//--------------------- .nv.global.init           --------------------------
	.section	.nv.global.init,"aw",@progbits
.nv.global.init:
	.type		$str$22,@object
	.size		$str$22,($str$23 - $str$22)
$str$22:
        /*0000*/ 	.byte	0x6b, 0x5f, 0x74, 0x69, 0x6c, 0x65, 0x5f, 0x63, 0x6f, 0x75, 0x6e, 0x74, 0x20, 0x3e, 0x3d, 0x20
        /*0010*/ 	.byte	0x31, 0x00
	.type		$str$23,@object
	.size		$str$23,(__unnamed_1 - $str$23)
$str$23:
        /*0012*/ 	.byte	0x2f, 0x74, 0x6d, 0x70, 0x2f, 0x63, 0x75, 0x74, 0x6c, 0x61, 0x73, 0x73, 0x5f, 0x73, 0x77, 0x65
        /*0022*/ 	.byte	0x65, 0x70, 0x5f, 0x73, 0x72, 0x63, 0x2f, 0x69, 0x6e, 0x63, 0x6c, 0x75, 0x64, 0x65, 0x2f, 0x63
        /*0032*/ 	.byte	0x75, 0x74, 0x6c, 0x61, 0x73, 0x73, 0x2f, 0x67, 0x65, 0x6d, 0x6d, 0x2f, 0x63, 0x6f, 0x6c, 0x6c
        /*0042*/ 	.byte	0x65, 0x63, 0x74, 0x69, 0x76, 0x65, 0x2f, 0x73, 0x6d, 0x39, 0x30, 0x5f, 0x6d, 0x6d, 0x61, 0x5f
        /*0052*/ 	.byte	0x74, 0x6d, 0x61, 0x5f, 0x67, 0x6d, 0x6d, 0x61, 0x5f, 0x73, 0x73, 0x5f, 0x77, 0x61, 0x72, 0x70
        /*0062*/ 	.byte	0x73, 0x70, 0x65, 0x63, 0x69, 0x61, 0x6c, 0x69, 0x7a, 0x65, 0x64, 0x2e, 0x68, 0x70, 0x70, 0x00
	.type		__unnamed_1,@object
	.size		__unnamed_1,(.L_0 - __unnamed_1)
__unnamed_1:
        /*0072*/ 	.byte	0x76, 0x6f, 0x69, 0x64, 0x20, 0x63, 0x75, 0x74, 0x6c, 0x61, 0x73, 0x73, 0x3a, 0x3a, 0x67, 0x65
        /* <DEDUP_REMOVED lines=180> */
        /*0bc2*/ 	.byte	0x65, 0x3a, 0x3a, 0x69, 0x64, 0x65, 0x6e, 0x74, 0x69, 0x74, 0x79, 0x5d, 0x00
.L_0:


//--------------------- .nv.shared._ZN7cutlass13device_kernelINS_4gemm6kernel13GemmUniversalIN4cute5tupleIJiiiiEEENS1_10collective13CollectiveMmaINS1_34MainloopSm90TmaGmmaWarpSpecializedILi18ENS5_IJNS4_1CILi2EEENSA_ILi1EEESC_EEENS1_35KernelTmaWarpSpecializedCooperativeEEENS5_IJNSA_ILi128EEENSA_ILi64EEENSA_ILi32EEEEEENS_10bfloat16_tENS5_IJlSC_lEEESK_SL_NS4_8TiledMMAINS4_8MMA_AtomIJNS4_4SM904GMMA27MMA_64x64x16_F32BF16BF16_SSILNSP_5MajorE0ELSR_0ELNSP_7ScaleInE1ELSS_1EEEEEENS4_6LayoutISD_NS5_IJSC_NSA_ILi0EEESW_EEEEENS5_IJNS4_10UnderscoreESZ_SZ_EEEEENS4_13SM90_TMA_LOADENS4_14ComposedLayoutINS4_7SwizzleILi2ELi4ELi3EEENS4_18smem_ptr_flag_bitsILi16EEENSV_INS5_IJNSA_ILi8EEESI_EEENS5_IJSI_SC_EEEEEEEvNS4_8identityENS4_23SM90_TMA_LOAD_MULTICASTES1C_vS1D_EENS_8epilogue10collective6detail29Sm90TmaWarpSpecializedAdapterINS1H_15DefaultEpilogueISK_SL_SL_NS1G_6thread17LinearCombinationISK_Li1EffLNS1L_9ScaleType4KindE0ELNS_15FloatRoundStyleE2ESK_EENS1_15EpilogueDefaultEEEEEvvEEEEvNT_6ParamsE --------------------------
	.section	.nv.shared._ZN7cutlass13device_kernelINS_4gemm6kernel13GemmUniversalIN4cute5tupleIJiiiiEEENS1_10collective13CollectiveMmaINS1_34MainloopSm90TmaGmmaWarpSpecializedILi18ENS5_IJNS4_1CILi2EEENSA_ILi1EEESC_EEENS1_35KernelTmaWarpSpecializedCooperativeEEENS5_IJNSA_ILi128EEENSA_ILi64EEENSA_ILi32EEEEEENS_10bfloat16_tENS5_IJlSC_lEEESK_SL_NS4_8TiledMMAINS4_8MMA_AtomIJNS4_4SM904GMMA27MMA_64x64x16_F32BF16BF16_SSILNSP_5MajorE0ELSR_0ELNSP_7ScaleInE1ELSS_1EEEEEENS4_6LayoutISD_NS5_IJSC_NSA_ILi0EEESW_EEEEENS5_IJNS4_10UnderscoreESZ_SZ_EEEEENS4_13SM90_TMA_LOADENS4_14ComposedLayoutINS4_7SwizzleILi2ELi4ELi3EEENS4_18smem_ptr_flag_bitsILi16EEENSV_INS5_IJNSA_ILi8EEESI_EEENS5_IJSI_SC_EEEEEEEvNS4_8identityENS4_23SM90_TMA_LOAD_MULTICASTES1C_vS1D_EENS_8epilogue10collective6detail29Sm90TmaWarpSpecializedAdapterINS1H_15DefaultEpilogueISK_SL_SL_NS1G_6thread17LinearCombinationISK_Li1EffLNS1L_9ScaleType4KindE0ELNS_15FloatRoundStyleE2ESK_EENS1_15EpilogueDefaultEEEEEvvEEEEvNT_6ParamsE,"aw",@nobits
	.sectionflags	@""
	.align	16
	.zero		1024


//--------------------- .nv.shared.reserved.0     --------------------------
	.section	.nv.shared.reserved.0,"aw",@nobits
	.weak		__nv_reservedSMEM_offset_0_alias
	.size		__nv_reservedSMEM_offset_0_alias, 0, 0
	.other		__nv_reservedSMEM_offset_0_alias,@"STO_CUDA_RESERVED_SHARED STV_DEFAULT"
__nv_reservedSMEM_offset_0_alias:
	.zero		0


//--------------------- .nv.global                --------------------------
	.section	.nv.global,"aw",@nobits
.nv.global:
	.type		_ZN39_INTERNAL_dfe12d43_4_k_cu_3db2f01c_33024cute1_E,@object
	.size		_ZN39_INTERNAL_dfe12d43_4_k_cu_3db2f01c_33024cute1_E,(_ZN39_INTERNAL_dfe12d43_4_k_cu_3db2f01c_33024cuda3std3__45__cpo6cbeginE - _ZN39_INTERNAL_dfe12d43_4_k_cu_3db2f01c_33024cute1_E)
_ZN39_INTERNAL_dfe12d43_4_k_cu_3db2f01c_33024cute1_E:
	.zero		1
	.type		_ZN39_INTERNAL_dfe12d43_4_k_cu_3db2f01c_33024cuda3std3__45__cpo6cbeginE,@object
	.size		_ZN39_INTERNAL_dfe12d43_4_k_cu_3db2f01c_33024cuda3std3__45__cpo6cbeginE,(_ZN39_INTERNAL_dfe12d43_4_k_cu_3db2f01c_33024cuda3std3__48in_placeE - _ZN39_INTERNAL_dfe12d43_4_k_cu_3db2f01c_33024cuda3std3__45__cpo6cbeginE)
_ZN39_INTERNAL_dfe12d43_4_k_cu_3db2f01c_33024cuda3std3__45__cpo6cbeginE:
	.zero		1
	.type		_ZN39_INTERNAL_dfe12d43_4_k_cu_3db2f01c_33024cuda3std3__48in_placeE,@object
	.size		_ZN39_INTERNAL_dfe12d43_4_k_cu_3db2f01c_33024cuda3std3__48in_placeE,(_ZN39_INTERNAL_dfe12d43_4_k_cu_3db2f01c_33024cuda3std6ranges3__45__cpo9iter_moveE - _ZN39_INTERNAL_dfe12d43_4_k_cu_3db2f01c_33024cuda3std3__48in_placeE)
_ZN39_INTERNAL_dfe12d43_4_k_cu_3db2f01c_33024cuda3std3__48in_placeE:
	.zero		1
	.type		_ZN39_INTERNAL_dfe12d43_4_k_cu_3db2f01c_33024cuda3std6ranges3__45__cpo9iter_moveE,@object
	.size		_ZN39_INTERNAL_dfe12d43_4_k_cu_3db2f01c_33024cuda3std6ranges3__45__cpo9iter_moveE,(_ZN39_INTERNAL_dfe12d43_4_k_cu_3db2f01c_33024cuda3std3__45__cpo5beginE - _ZN39_INTERNAL_dfe12d43_4_k_cu_3db2f01c_33024cuda3std6ranges3__45__cpo9iter_moveE)
_ZN39_INTERNAL_dfe12d43_4_k_cu_3db2f01c_33024cuda3std6ranges3__45__cpo9iter_moveE:
	.zero		1
	.type		_ZN39_INTERNAL_dfe12d43_4_k_cu_3db2f01c_33024cuda3std3__45__cpo5beginE,@object
	.size		_ZN39_INTERNAL_dfe12d43_4_k_cu_3db2f01c_33024cuda3std3__45__cpo5beginE,(_ZN39_INTERNAL_dfe12d43_4_k_cu_3db2f01c_33024cuda3std3__441_GLOBAL__N__dfe12d43_4_k_cu_3db2f01c_33026ignoreE - _ZN39_INTERNAL_dfe12d43_4_k_cu_3db2f01c_33024cuda3std3__45__cpo5beginE)
_ZN39_INTERNAL_dfe12d43_4_k_cu_3db2f01c_33024cuda3std3__45__cpo5beginE:
	.zero		1
	.type		_ZN39_INTERNAL_dfe12d43_4_k_cu_3db2f01c_33024cuda3std3__441_GLOBAL__N__dfe12d43_4_k_cu_3db2f01c_33026ignoreE,@object
	.size		_ZN39_INTERNAL_dfe12d43_4_k_cu_3db2f01c_33024cuda3std3__441_GLOBAL__N__dfe12d43_4_k_cu_3db2f01c_33026ignoreE,(_ZN39_INTERNAL_dfe12d43_4_k_cu_3db2f01c_33024cute7productE - _ZN39_INTERNAL_dfe12d43_4_k_cu_3db2f01c_33024cuda3std3__441_GLOBAL__N__dfe12d43_4_k_cu_3db2f01c_33026ignoreE)
_ZN39_INTERNAL_dfe12d43_4_k_cu_3db2f01c_33024cuda3std3__441_GLOBAL__N__dfe12d43_4_k_cu_3db2f01c_33026ignoreE:
	.zero		1
	.type		_ZN39_INTERNAL_dfe12d43_4_k_cu_3db2f01c_33024cute7productE,@object
	.size		_ZN39_INTERNAL_dfe12d43_4_k_cu_3db2f01c_33024cute7productE,(_ZN39_INTERNAL_dfe12d43_4_k_cu_3db2f01c_33024cuda3std3__45__cpo3endE - _ZN39_INTERNAL_dfe12d43_4_k_cu_3db2f01c_33024cute7productE)
_ZN39_INTERNAL_dfe12d43_4_k_cu_3db2f01c_33024cute7productE:
	.zero		1
	.type		_ZN39_INTERNAL_dfe12d43_4_k_cu_3db2f01c_33024cuda3std3__45__cpo3endE,@object
	.size		_ZN39_INTERNAL_dfe12d43_4_k_cu_3db2f01c_33024cuda3std3__45__cpo3endE,(_ZN39_INTERNAL_dfe12d43_4_k_cu_3db2f01c_33024cuda3std3__419piecewise_constructE - _ZN39_INTERNAL_dfe12d43_4_k_cu_3db2f01c_33024cuda3std3__45__cpo3endE)
_ZN39_INTERNAL_dfe12d43_4_k_cu_3db2f01c_33024cuda3std3__45__cpo3endE:
	.zero		1
	.type		_ZN39_INTERNAL_dfe12d43_4_k_cu_3db2f01c_33024cuda3std3__419piecewise_constructE,@object
	.size		_ZN39_INTERNAL_dfe12d43_4_k_cu_3db2f01c_33024cuda3std3__419piecewise_constructE,(_ZN39_INTERNAL_dfe12d43_4_k_cu_3db2f01c_33024cuda3std3__45__cpo4cendE - _ZN39_INTERNAL_dfe12d43_4_k_cu_3db2f01c_33024cuda3std3__419piecewise_constructE)
_ZN39_INTERNAL_dfe12d43_4_k_cu_3db2f01c_33024cuda3std3__419piecewise_constructE:
	.zero		1
	.type		_ZN39_INTERNAL_dfe12d43_4_k_cu_3db2f01c_33024cuda3std3__45__cpo4cendE,@object
	.size		_ZN39_INTERNAL_dfe12d43_4_k_cu_3db2f01c_33024cuda3std3__45__cpo4cendE,(_ZN39_INTERNAL_dfe12d43_4_k_cu_3db2f01c_33024cuda3std6ranges3__45__cpo4swapE - _ZN39_INTERNAL_dfe12d43_4_k_cu_3db2f01c_33024cuda3std3__45__cpo4cendE)
_ZN39_INTERNAL_dfe12d43_4_k_cu_3db2f01c_33024cuda3std3__45__cpo4cendE:
	.zero		1
	.type		_ZN39_INTERNAL_dfe12d43_4_k_cu_3db2f01c_33024cuda3std6ranges3__45__cpo4swapE,@object
	.size		_ZN39_INTERNAL_dfe12d43_4_k_cu_3db2f01c_33024cuda3std6ranges3__45__cpo4swapE,(.L_8 - _ZN39_INTERNAL_dfe12d43_4_k_cu_3db2f01c_33024cuda3std6ranges3__45__cpo4swapE)
_ZN39_INTERNAL_dfe12d43_4_k_cu_3db2f01c_33024cuda3std6ranges3__45__cpo4swapE:
	.zero		1
.L_8:


//--------------------- .nv.constant0._ZN7cutlass13device_kernelINS_4gemm6kernel13GemmUniversalIN4cute5tupleIJiiiiEEENS1_10collective13CollectiveMmaINS1_34MainloopSm90TmaGmmaWarpSpecializedILi18ENS5_IJNS4_1CILi2EEENSA_ILi1EEESC_EEENS1_35KernelTmaWarpSpecializedCooperativeEEENS5_IJNSA_ILi128EEENSA_ILi64EEENSA_ILi32EEEEEENS_10bfloat16_tENS5_IJlSC_lEEESK_SL_NS4_8TiledMMAINS4_8MMA_AtomIJNS4_4SM904GMMA27MMA_64x64x16_F32BF16BF16_SSILNSP_5MajorE0ELSR_0ELNSP_7ScaleInE1ELSS_1EEEEEENS4_6LayoutISD_NS5_IJSC_NSA_ILi0EEESW_EEEEENS5_IJNS4_10UnderscoreESZ_SZ_EEEEENS4_13SM90_TMA_LOADENS4_14ComposedLayoutINS4_7SwizzleILi2ELi4ELi3EEENS4_18smem_ptr_flag_bitsILi16EEENSV_INS5_IJNSA_ILi8EEESI_EEENS5_IJSI_SC_EEEEEEEvNS4_8identityENS4_23SM90_TMA_LOAD_MULTICASTES1C_vS1D_EENS_8epilogue10collective6detail29Sm90TmaWarpSpecializedAdapterINS1H_15DefaultEpilogueISK_SL_SL_NS1G_6thread17LinearCombinationISK_Li1EffLNS1L_9ScaleType4KindE0ELNS_15FloatRoundStyleE2ESK_EENS1_15EpilogueDefaultEEEEEvvEEEEvNT_6ParamsE --------------------------
	.section	.nv.constant0._ZN7cutlass13device_kernelINS_4gemm6kernel13GemmUniversalIN4cute5tupleIJiiiiEEENS1_10collective13CollectiveMmaINS1_34MainloopSm90TmaGmmaWarpSpecializedILi18ENS5_IJNS4_1CILi2EEENSA_ILi1EEESC_EEENS1_35KernelTmaWarpSpecializedCooperativeEEENS5_IJNSA_ILi128EEENSA_ILi64EEENSA_ILi32EEEEEENS_10bfloat16_tENS5_IJlSC_lEEESK_SL_NS4_8TiledMMAINS4_8MMA_AtomIJNS4_4SM904GMMA27MMA_64x64x16_F32BF16BF16_SSILNSP_5MajorE0ELSR_0ELNSP_7ScaleInE1ELSS_1EEEEEENS4_6LayoutISD_NS5_IJSC_NSA_ILi0EEESW_EEEEENS5_IJNS4_10UnderscoreESZ_SZ_EEEEENS4_13SM90_TMA_LOADENS4_14ComposedLayoutINS4_7SwizzleILi2ELi4ELi3EEENS4_18smem_ptr_flag_bitsILi16EEENSV_INS5_IJNSA_ILi8EEESI_EEENS5_IJSI_SC_EEEEEEEvNS4_8identityENS4_23SM90_TMA_LOAD_MULTICASTES1C_vS1D_EENS_8epilogue10collective6detail29Sm90TmaWarpSpecializedAdapterINS1H_15DefaultEpilogueISK_SL_SL_NS1G_6thread17LinearCombinationISK_Li1EffLNS1L_9ScaleType4KindE0ELNS_15FloatRoundStyleE2ESK_EENS1_15EpilogueDefaultEEEEEvvEEEEvNT_6ParamsE,"a",@progbits
	.sectionflags	@""
	.align	4
.nv.constant0._ZN7cutlass13device_kernelINS_4gemm6kernel13GemmUniversalIN4cute5tupleIJiiiiEEENS1_10collective13CollectiveMmaINS1_34MainloopSm90TmaGmmaWarpSpecializedILi18ENS5_IJNS4_1CILi2EEENSA_ILi1EEESC_EEENS1_35KernelTmaWarpSpecializedCooperativeEEENS5_IJNSA_ILi128EEENSA_ILi64EEENSA_ILi32EEEEEENS_10bfloat16_tENS5_IJlSC_lEEESK_SL_NS4_8TiledMMAINS4_8MMA_AtomIJNS4_4SM904GMMA27MMA_64x64x16_F32BF16BF16_SSILNSP_5MajorE0ELSR_0ELNSP_7ScaleInE1ELSS_1EEEEEENS4_6LayoutISD_NS5_IJSC_NSA_ILi0EEESW_EEEEENS5_IJNS4_10UnderscoreESZ_SZ_EEEEENS4_13SM90_TMA_LOADENS4_14ComposedLayoutINS4_7SwizzleILi2ELi4ELi3EEENS4_18smem_ptr_flag_bitsILi16EEENSV_INS5_IJNSA_ILi8EEESI_EEENS5_IJSI_SC_EEEEEEEvNS4_8identityENS4_23SM90_TMA_LOAD_MULTICASTES1C_vS1D_EENS_8epilogue10collective6detail29Sm90TmaWarpSpecializedAdapterINS1H_15DefaultEpilogueISK_SL_SL_NS1G_6thread17LinearCombinationISK_Li1EffLNS1L_9ScaleType4KindE0ELNS_15FloatRoundStyleE2ESK_EENS1_15EpilogueDefaultEEEEEvvEEEEvNT_6ParamsE:
	.zero		1664


//--------------------- SYMBOLS --------------------------

	.type		.nv.reservedSmem.offset0,@object
	.size		.nv.reservedSmem.offset0,0x4
	.type		__assertfail,@function
